//
// Generated by NVIDIA NVVM Compiler
//
// Compiler Build ID: CL-36424714
// Cuda compilation tools, release 13.0, V13.0.88
// Based on NVVM 20.0.0
//

.version 9.0
.target sm_100
.address_size 64

	// .globl	_Z18monte_carlo_kernelPfS_S_S_S_S_fffffffiiffff
.global .align 4 .b8 precalc_xorwow_matrix[102400];
.global .align 4 .b8 precalc_xorwow_offset_matrix[102400];
.global .align 4 .b8 mrg32k3aM1[2304];
.global .align 4 .b8 mrg32k3aM2[2304];
.global .align 4 .b8 mrg32k3aM1SubSeq[2016];
.global .align 4 .b8 mrg32k3aM2SubSeq[2016];
.global .align 4 .b8 mrg32k3aM1Seq[2304];
.global .align 4 .b8 mrg32k3aM2Seq[2304];
.const .align 8 .b8 __cr_lgamma_table[72];

.visible .entry _Z18monte_carlo_kernelPfS_S_S_S_S_fffffffiiffff(
	.param .u64 .ptr .align 1 _Z18monte_carlo_kernelPfS_S_S_S_S_fffffffiiffff_param_0,
	.param .u64 .ptr .align 1 _Z18monte_carlo_kernelPfS_S_S_S_S_fffffffiiffff_param_1,
	.param .u64 .ptr .align 1 _Z18monte_carlo_kernelPfS_S_S_S_S_fffffffiiffff_param_2,
	.param .u64 .ptr .align 1 _Z18monte_carlo_kernelPfS_S_S_S_S_fffffffiiffff_param_3,
	.param .u64 .ptr .align 1 _Z18monte_carlo_kernelPfS_S_S_S_S_fffffffiiffff_param_4,
	.param .u64 .ptr .align 1 _Z18monte_carlo_kernelPfS_S_S_S_S_fffffffiiffff_param_5,
	.param .f32 _Z18monte_carlo_kernelPfS_S_S_S_S_fffffffiiffff_param_6,
	.param .f32 _Z18monte_carlo_kernelPfS_S_S_S_S_fffffffiiffff_param_7,
	.param .f32 _Z18monte_carlo_kernelPfS_S_S_S_S_fffffffiiffff_param_8,
	.param .f32 _Z18monte_carlo_kernelPfS_S_S_S_S_fffffffiiffff_param_9,
	.param .f32 _Z18monte_carlo_kernelPfS_S_S_S_S_fffffffiiffff_param_10,
	.param .f32 _Z18monte_carlo_kernelPfS_S_S_S_S_fffffffiiffff_param_11,
	.param .f32 _Z18monte_carlo_kernelPfS_S_S_S_S_fffffffiiffff_param_12,
	.param .u32 _Z18monte_carlo_kernelPfS_S_S_S_S_fffffffiiffff_param_13,
	.param .u32 _Z18monte_carlo_kernelPfS_S_S_S_S_fffffffiiffff_param_14,
	.param .f32 _Z18monte_carlo_kernelPfS_S_S_S_S_fffffffiiffff_param_15,
	.param .f32 _Z18monte_carlo_kernelPfS_S_S_S_S_fffffffiiffff_param_16,
	.param .f32 _Z18monte_carlo_kernelPfS_S_S_S_S_fffffffiiffff_param_17,
	.param .f32 _Z18monte_carlo_kernelPfS_S_S_S_S_fffffffiiffff_param_18
)
{
	.local .align 8 .b8 	__local_depot0[48];
	.reg .b64 	%SP;
	.reg .b64 	%SPL;
	.reg .pred 	%p<71>;
	.reg .b32 	%r<1274>;
	.reg .b32 	%f<186>;
	.reg .b64 	%rd<47>;

	mov.u64 	%SPL, __local_depot0;
	ld.param.u64 	%rd13, [_Z18monte_carlo_kernelPfS_S_S_S_S_fffffffiiffff_param_3];
	ld.param.f32 	%f180, [_Z18monte_carlo_kernelPfS_S_S_S_S_fffffffiiffff_param_6];
	ld.param.f32 	%f33, [_Z18monte_carlo_kernelPfS_S_S_S_S_fffffffiiffff_param_7];
	ld.param.f32 	%f34, [_Z18monte_carlo_kernelPfS_S_S_S_S_fffffffiiffff_param_8];
	ld.param.f32 	%f35, [_Z18monte_carlo_kernelPfS_S_S_S_S_fffffffiiffff_param_9];
	ld.param.f32 	%f36, [_Z18monte_carlo_kernelPfS_S_S_S_S_fffffffiiffff_param_10];
	ld.param.f32 	%f37, [_Z18monte_carlo_kernelPfS_S_S_S_S_fffffffiiffff_param_11];
	ld.param.f32 	%f38, [_Z18monte_carlo_kernelPfS_S_S_S_S_fffffffiiffff_param_12];
	ld.param.u32 	%r567, [_Z18monte_carlo_kernelPfS_S_S_S_S_fffffffiiffff_param_13];
	ld.param.u32 	%r568, [_Z18monte_carlo_kernelPfS_S_S_S_S_fffffffiiffff_param_14];
	ld.param.f32 	%f39, [_Z18monte_carlo_kernelPfS_S_S_S_S_fffffffiiffff_param_15];
	ld.param.f32 	%f40, [_Z18monte_carlo_kernelPfS_S_S_S_S_fffffffiiffff_param_16];
	ld.param.f32 	%f41, [_Z18monte_carlo_kernelPfS_S_S_S_S_fffffffiiffff_param_17];
	ld.param.f32 	%f42, [_Z18monte_carlo_kernelPfS_S_S_S_S_fffffffiiffff_param_18];
	mov.u32 	%r569, %tid.x;
	mov.u32 	%r570, %ctaid.x;
	mov.u32 	%r571, %ntid.x;
	mad.lo.s32 	%r1, %r570, %r571, %r569;
	setp.ge.s32 	%p1, %r1, %r568;
	@%p1 bra 	$L__BB0_122;
	add.u64 	%rd1, %SPL, 0;
	cvt.s64.s32 	%rd2, %r1;
	mov.b32 	%r986, 1593684748;
	mov.b32 	%r577, 832094735;
	st.local.v2.u32 	[%rd1], {%r577, %r986};
	mov.b32 	%r984, -123459836;
	mov.b32 	%r985, 1111207954;
	st.local.v2.u32 	[%rd1+8], {%r985, %r984};
	mov.b32 	%r982, 1476011280;
	mov.b32 	%r983, -589760388;
	st.local.v2.u32 	[%rd1+16], {%r983, %r982};
	setp.eq.s32 	%p2, %r1, 0;
	@%p2 bra 	$L__BB0_116;
	mov.b32 	%r969, 0;
	mov.b32 	%r986, 1593684748;
	mov.b32 	%r985, 1111207954;
	mov.b32 	%r984, -123459836;
	mov.b32 	%r983, -589760388;
	mov.b32 	%r982, 1476011280;
	mov.u64 	%rd18, precalc_xorwow_matrix;
	mov.u64 	%rd46, %rd2;
$L__BB0_3:
	mov.u64 	%rd3, %rd46;
	and.b64  	%rd4, %rd3, 3;
	setp.eq.s64 	%p3, %rd4, 0;
	@%p3 bra 	$L__BB0_115;
	mul.wide.u32 	%rd17, %r969, 3200;
	add.s64 	%rd5, %rd18, %rd17;
	mov.b32 	%r982, 0;
	mov.u32 	%r983, %r982;
	mov.u32 	%r984, %r982;
	mov.u32 	%r985, %r982;
	mov.u32 	%r986, %r982;
	mov.u32 	%r975, %r982;
$L__BB0_5:
	mul.wide.u32 	%rd19, %r975, 4;
	add.s64 	%rd20, %rd1, %rd19;
	ld.local.u32 	%r14, [%rd20+4];
	shl.b32 	%r15, %r975, 5;
	mov.b32 	%r981, 0;
$L__BB0_6:
	.pragma "nounroll";
	shr.u32 	%r586, %r14, %r981;
	and.b32  	%r587, %r586, 1;
	setp.eq.b32 	%p4, %r587, 1;
	not.pred 	%p5, %p4;
	add.s32 	%r588, %r15, %r981;
	mul.lo.s32 	%r589, %r588, 5;
	mul.wide.u32 	%rd21, %r589, 4;
	add.s64 	%rd6, %rd5, %rd21;
	@%p5 bra 	$L__BB0_8;
	ld.global.u32 	%r590, [%rd6];
	xor.b32  	%r986, %r986, %r590;
	ld.global.u32 	%r591, [%rd6+4];
	xor.b32  	%r985, %r985, %r591;
	ld.global.u32 	%r592, [%rd6+8];
	xor.b32  	%r984, %r984, %r592;
	ld.global.u32 	%r593, [%rd6+12];
	xor.b32  	%r983, %r983, %r593;
	ld.global.u32 	%r594, [%rd6+16];
	xor.b32  	%r982, %r982, %r594;
$L__BB0_8:
	and.b32  	%r596, %r586, 2;
	setp.eq.s32 	%p6, %r596, 0;
	@%p6 bra 	$L__BB0_10;
	ld.global.u32 	%r597, [%rd6+20];
	xor.b32  	%r986, %r986, %r597;
	ld.global.u32 	%r598, [%rd6+24];
	xor.b32  	%r985, %r985, %r598;
	ld.global.u32 	%r599, [%rd6+28];
	xor.b32  	%r984, %r984, %r599;
	ld.global.u32 	%r600, [%rd6+32];
	xor.b32  	%r983, %r983, %r600;
	ld.global.u32 	%r601, [%rd6+36];
	xor.b32  	%r982, %r982, %r601;
$L__BB0_10:
	and.b32  	%r603, %r586, 4;
	setp.eq.s32 	%p7, %r603, 0;
	@%p7 bra 	$L__BB0_12;
	ld.global.u32 	%r604, [%rd6+40];
	xor.b32  	%r986, %r986, %r604;
	ld.global.u32 	%r605, [%rd6+44];
	xor.b32  	%r985, %r985, %r605;
	ld.global.u32 	%r606, [%rd6+48];
	xor.b32  	%r984, %r984, %r606;
	ld.global.u32 	%r607, [%rd6+52];
	xor.b32  	%r983, %r983, %r607;
	ld.global.u32 	%r608, [%rd6+56];
	xor.b32  	%r982, %r982, %r608;
$L__BB0_12:
	and.b32  	%r610, %r586, 8;
	setp.eq.s32 	%p8, %r610, 0;
	@%p8 bra 	$L__BB0_14;
	ld.global.u32 	%r611, [%rd6+60];
	xor.b32  	%r986, %r986, %r611;
	ld.global.u32 	%r612, [%rd6+64];
	xor.b32  	%r985, %r985, %r612;
	ld.global.u32 	%r613, [%rd6+68];
	xor.b32  	%r984, %r984, %r613;
	ld.global.u32 	%r614, [%rd6+72];
	xor.b32  	%r983, %r983, %r614;
	ld.global.u32 	%r615, [%rd6+76];
	xor.b32  	%r982, %r982, %r615;
$L__BB0_14:
	and.b32  	%r617, %r586, 16;
	setp.eq.s32 	%p9, %r617, 0;
	@%p9 bra 	$L__BB0_16;
	ld.global.u32 	%r618, [%rd6+80];
	xor.b32  	%r986, %r986, %r618;
	ld.global.u32 	%r619, [%rd6+84];
	xor.b32  	%r985, %r985, %r619;
	ld.global.u32 	%r620, [%rd6+88];
	xor.b32  	%r984, %r984, %r620;
	ld.global.u32 	%r621, [%rd6+92];
	xor.b32  	%r983, %r983, %r621;
	ld.global.u32 	%r622, [%rd6+96];
	xor.b32  	%r982, %r982, %r622;
$L__BB0_16:
	and.b32  	%r624, %r586, 32;
	setp.eq.s32 	%p10, %r624, 0;
	@%p10 bra 	$L__BB0_18;
	ld.global.u32 	%r625, [%rd6+100];
	xor.b32  	%r986, %r986, %r625;
	ld.global.u32 	%r626, [%rd6+104];
	xor.b32  	%r985, %r985, %r626;
	ld.global.u32 	%r627, [%rd6+108];
	xor.b32  	%r984, %r984, %r627;
	ld.global.u32 	%r628, [%rd6+112];
	xor.b32  	%r983, %r983, %r628;
	ld.global.u32 	%r629, [%rd6+116];
	xor.b32  	%r982, %r982, %r629;
$L__BB0_18:
	and.b32  	%r631, %r586, 64;
	setp.eq.s32 	%p11, %r631, 0;
	@%p11 bra 	$L__BB0_20;
	ld.global.u32 	%r632, [%rd6+120];
	xor.b32  	%r986, %r986, %r632;
	ld.global.u32 	%r633, [%rd6+124];
	xor.b32  	%r985, %r985, %r633;
	ld.global.u32 	%r634, [%rd6+128];
	xor.b32  	%r984, %r984, %r634;
	ld.global.u32 	%r635, [%rd6+132];
	xor.b32  	%r983, %r983, %r635;
	ld.global.u32 	%r636, [%rd6+136];
	xor.b32  	%r982, %r982, %r636;
$L__BB0_20:
	and.b32  	%r638, %r586, 128;
	setp.eq.s32 	%p12, %r638, 0;
	@%p12 bra 	$L__BB0_22;
	ld.global.u32 	%r639, [%rd6+140];
	xor.b32  	%r986, %r986, %r639;
	ld.global.u32 	%r640, [%rd6+144];
	xor.b32  	%r985, %r985, %r640;
	ld.global.u32 	%r641, [%rd6+148];
	xor.b32  	%r984, %r984, %r641;
	ld.global.u32 	%r642, [%rd6+152];
	xor.b32  	%r983, %r983, %r642;
	ld.global.u32 	%r643, [%rd6+156];
	xor.b32  	%r982, %r982, %r643;
$L__BB0_22:
	and.b32  	%r645, %r586, 256;
	setp.eq.s32 	%p13, %r645, 0;
	@%p13 bra 	$L__BB0_24;
	ld.global.u32 	%r646, [%rd6+160];
	xor.b32  	%r986, %r986, %r646;
	ld.global.u32 	%r647, [%rd6+164];
	xor.b32  	%r985, %r985, %r647;
	ld.global.u32 	%r648, [%rd6+168];
	xor.b32  	%r984, %r984, %r648;
	ld.global.u32 	%r649, [%rd6+172];
	xor.b32  	%r983, %r983, %r649;
	ld.global.u32 	%r650, [%rd6+176];
	xor.b32  	%r982, %r982, %r650;
$L__BB0_24:
	and.b32  	%r652, %r586, 512;
	setp.eq.s32 	%p14, %r652, 0;
	@%p14 bra 	$L__BB0_26;
	ld.global.u32 	%r653, [%rd6+180];
	xor.b32  	%r986, %r986, %r653;
	ld.global.u32 	%r654, [%rd6+184];
	xor.b32  	%r985, %r985, %r654;
	ld.global.u32 	%r655, [%rd6+188];
	xor.b32  	%r984, %r984, %r655;
	ld.global.u32 	%r656, [%rd6+192];
	xor.b32  	%r983, %r983, %r656;
	ld.global.u32 	%r657, [%rd6+196];
	xor.b32  	%r982, %r982, %r657;
$L__BB0_26:
	and.b32  	%r659, %r586, 1024;
	setp.eq.s32 	%p15, %r659, 0;
	@%p15 bra 	$L__BB0_28;
	ld.global.u32 	%r660, [%rd6+200];
	xor.b32  	%r986, %r986, %r660;
	ld.global.u32 	%r661, [%rd6+204];
	xor.b32  	%r985, %r985, %r661;
	ld.global.u32 	%r662, [%rd6+208];
	xor.b32  	%r984, %r984, %r662;
	ld.global.u32 	%r663, [%rd6+212];
	xor.b32  	%r983, %r983, %r663;
	ld.global.u32 	%r664, [%rd6+216];
	xor.b32  	%r982, %r982, %r664;
$L__BB0_28:
	and.b32  	%r666, %r586, 2048;
	setp.eq.s32 	%p16, %r666, 0;
	@%p16 bra 	$L__BB0_30;
	ld.global.u32 	%r667, [%rd6+220];
	xor.b32  	%r986, %r986, %r667;
	ld.global.u32 	%r668, [%rd6+224];
	xor.b32  	%r985, %r985, %r668;
	ld.global.u32 	%r669, [%rd6+228];
	xor.b32  	%r984, %r984, %r669;
	ld.global.u32 	%r670, [%rd6+232];
	xor.b32  	%r983, %r983, %r670;
	ld.global.u32 	%r671, [%rd6+236];
	xor.b32  	%r982, %r982, %r671;
$L__BB0_30:
	and.b32  	%r673, %r586, 4096;
	setp.eq.s32 	%p17, %r673, 0;
	@%p17 bra 	$L__BB0_32;
	ld.global.u32 	%r674, [%rd6+240];
	xor.b32  	%r986, %r986, %r674;
	ld.global.u32 	%r675, [%rd6+244];
	xor.b32  	%r985, %r985, %r675;
	ld.global.u32 	%r676, [%rd6+248];
	xor.b32  	%r984, %r984, %r676;
	ld.global.u32 	%r677, [%rd6+252];
	xor.b32  	%r983, %r983, %r677;
	ld.global.u32 	%r678, [%rd6+256];
	xor.b32  	%r982, %r982, %r678;
$L__BB0_32:
	and.b32  	%r680, %r586, 8192;
	setp.eq.s32 	%p18, %r680, 0;
	@%p18 bra 	$L__BB0_34;
	ld.global.u32 	%r681, [%rd6+260];
	xor.b32  	%r986, %r986, %r681;
	ld.global.u32 	%r682, [%rd6+264];
	xor.b32  	%r985, %r985, %r682;
	ld.global.u32 	%r683, [%rd6+268];
	xor.b32  	%r984, %r984, %r683;
	ld.global.u32 	%r684, [%rd6+272];
	xor.b32  	%r983, %r983, %r684;
	ld.global.u32 	%r685, [%rd6+276];
	xor.b32  	%r982, %r982, %r685;
$L__BB0_34:
	and.b32  	%r687, %r586, 16384;
	setp.eq.s32 	%p19, %r687, 0;
	@%p19 bra 	$L__BB0_36;
	ld.global.u32 	%r688, [%rd6+280];
	xor.b32  	%r986, %r986, %r688;
	ld.global.u32 	%r689, [%rd6+284];
	xor.b32  	%r985, %r985, %r689;
	ld.global.u32 	%r690, [%rd6+288];
	xor.b32  	%r984, %r984, %r690;
	ld.global.u32 	%r691, [%rd6+292];
	xor.b32  	%r983, %r983, %r691;
	ld.global.u32 	%r692, [%rd6+296];
	xor.b32  	%r982, %r982, %r692;
$L__BB0_36:
	and.b32  	%r694, %r586, 32768;
	setp.eq.s32 	%p20, %r694, 0;
	@%p20 bra 	$L__BB0_38;
	ld.global.u32 	%r695, [%rd6+300];
	xor.b32  	%r986, %r986, %r695;
	ld.global.u32 	%r696, [%rd6+304];
	xor.b32  	%r985, %r985, %r696;
	ld.global.u32 	%r697, [%rd6+308];
	xor.b32  	%r984, %r984, %r697;
	ld.global.u32 	%r698, [%rd6+312];
	xor.b32  	%r983, %r983, %r698;
	ld.global.u32 	%r699, [%rd6+316];
	xor.b32  	%r982, %r982, %r699;
$L__BB0_38:
	add.s32 	%r981, %r981, 16;
	setp.ne.s32 	%p21, %r981, 32;
	@%p21 bra 	$L__BB0_6;
	mad.lo.s32 	%r700, %r975, -31, %r15;
	add.s32 	%r975, %r700, 1;
	setp.ne.s32 	%p22, %r975, 5;
	@%p22 bra 	$L__BB0_5;
	st.local.u32 	[%rd1+4], %r986;
	st.local.v2.u32 	[%rd1+8], {%r985, %r984};
	st.local.v2.u32 	[%rd1+16], {%r983, %r982};
	setp.eq.s64 	%p23, %rd4, 1;
	@%p23 bra 	$L__BB0_115;
	mov.b32 	%r982, 0;
	mov.u32 	%r983, %r982;
	mov.u32 	%r984, %r982;
	mov.u32 	%r985, %r982;
	mov.u32 	%r986, %r982;
	mov.u32 	%r1067, %r982;
$L__BB0_42:
	mul.wide.u32 	%rd22, %r1067, 4;
	add.s64 	%rd23, %rd1, %rd22;
	ld.local.u32 	%r190, [%rd23+4];
	shl.b32 	%r191, %r1067, 5;
	mov.b32 	%r1073, 0;
$L__BB0_43:
	.pragma "nounroll";
	shr.u32 	%r703, %r190, %r1073;
	and.b32  	%r704, %r703, 1;
	setp.eq.b32 	%p24, %r704, 1;
	not.pred 	%p25, %p24;
	add.s32 	%r705, %r191, %r1073;
	mul.lo.s32 	%r706, %r705, 5;
	mul.wide.u32 	%rd24, %r706, 4;
	add.s64 	%rd7, %rd5, %rd24;
	@%p25 bra 	$L__BB0_45;
	ld.global.u32 	%r707, [%rd7];
	xor.b32  	%r986, %r986, %r707;
	ld.global.u32 	%r708, [%rd7+4];
	xor.b32  	%r985, %r985, %r708;
	ld.global.u32 	%r709, [%rd7+8];
	xor.b32  	%r984, %r984, %r709;
	ld.global.u32 	%r710, [%rd7+12];
	xor.b32  	%r983, %r983, %r710;
	ld.global.u32 	%r711, [%rd7+16];
	xor.b32  	%r982, %r982, %r711;
$L__BB0_45:
	and.b32  	%r713, %r703, 2;
	setp.eq.s32 	%p26, %r713, 0;
	@%p26 bra 	$L__BB0_47;
	ld.global.u32 	%r714, [%rd7+20];
	xor.b32  	%r986, %r986, %r714;
	ld.global.u32 	%r715, [%rd7+24];
	xor.b32  	%r985, %r985, %r715;
	ld.global.u32 	%r716, [%rd7+28];
	xor.b32  	%r984, %r984, %r716;
	ld.global.u32 	%r717, [%rd7+32];
	xor.b32  	%r983, %r983, %r717;
	ld.global.u32 	%r718, [%rd7+36];
	xor.b32  	%r982, %r982, %r718;
$L__BB0_47:
	and.b32  	%r720, %r703, 4;
	setp.eq.s32 	%p27, %r720, 0;
	@%p27 bra 	$L__BB0_49;
	ld.global.u32 	%r721, [%rd7+40];
	xor.b32  	%r986, %r986, %r721;
	ld.global.u32 	%r722, [%rd7+44];
	xor.b32  	%r985, %r985, %r722;
	ld.global.u32 	%r723, [%rd7+48];
	xor.b32  	%r984, %r984, %r723;
	ld.global.u32 	%r724, [%rd7+52];
	xor.b32  	%r983, %r983, %r724;
	ld.global.u32 	%r725, [%rd7+56];
	xor.b32  	%r982, %r982, %r725;
$L__BB0_49:
	and.b32  	%r727, %r703, 8;
	setp.eq.s32 	%p28, %r727, 0;
	@%p28 bra 	$L__BB0_51;
	ld.global.u32 	%r728, [%rd7+60];
	xor.b32  	%r986, %r986, %r728;
	ld.global.u32 	%r729, [%rd7+64];
	xor.b32  	%r985, %r985, %r729;
	ld.global.u32 	%r730, [%rd7+68];
	xor.b32  	%r984, %r984, %r730;
	ld.global.u32 	%r731, [%rd7+72];
	xor.b32  	%r983, %r983, %r731;
	ld.global.u32 	%r732, [%rd7+76];
	xor.b32  	%r982, %r982, %r732;
$L__BB0_51:
	and.b32  	%r734, %r703, 16;
	setp.eq.s32 	%p29, %r734, 0;
	@%p29 bra 	$L__BB0_53;
	ld.global.u32 	%r735, [%rd7+80];
	xor.b32  	%r986, %r986, %r735;
	ld.global.u32 	%r736, [%rd7+84];
	xor.b32  	%r985, %r985, %r736;
	ld.global.u32 	%r737, [%rd7+88];
	xor.b32  	%r984, %r984, %r737;
	ld.global.u32 	%r738, [%rd7+92];
	xor.b32  	%r983, %r983, %r738;
	ld.global.u32 	%r739, [%rd7+96];
	xor.b32  	%r982, %r982, %r739;
$L__BB0_53:
	and.b32  	%r741, %r703, 32;
	setp.eq.s32 	%p30, %r741, 0;
	@%p30 bra 	$L__BB0_55;
	ld.global.u32 	%r742, [%rd7+100];
	xor.b32  	%r986, %r986, %r742;
	ld.global.u32 	%r743, [%rd7+104];
	xor.b32  	%r985, %r985, %r743;
	ld.global.u32 	%r744, [%rd7+108];
	xor.b32  	%r984, %r984, %r744;
	ld.global.u32 	%r745, [%rd7+112];
	xor.b32  	%r983, %r983, %r745;
	ld.global.u32 	%r746, [%rd7+116];
	xor.b32  	%r982, %r982, %r746;
$L__BB0_55:
	and.b32  	%r748, %r703, 64;
	setp.eq.s32 	%p31, %r748, 0;
	@%p31 bra 	$L__BB0_57;
	ld.global.u32 	%r749, [%rd7+120];
	xor.b32  	%r986, %r986, %r749;
	ld.global.u32 	%r750, [%rd7+124];
	xor.b32  	%r985, %r985, %r750;
	ld.global.u32 	%r751, [%rd7+128];
	xor.b32  	%r984, %r984, %r751;
	ld.global.u32 	%r752, [%rd7+132];
	xor.b32  	%r983, %r983, %r752;
	ld.global.u32 	%r753, [%rd7+136];
	xor.b32  	%r982, %r982, %r753;
$L__BB0_57:
	and.b32  	%r755, %r703, 128;
	setp.eq.s32 	%p32, %r755, 0;
	@%p32 bra 	$L__BB0_59;
	ld.global.u32 	%r756, [%rd7+140];
	xor.b32  	%r986, %r986, %r756;
	ld.global.u32 	%r757, [%rd7+144];
	xor.b32  	%r985, %r985, %r757;
	ld.global.u32 	%r758, [%rd7+148];
	xor.b32  	%r984, %r984, %r758;
	ld.global.u32 	%r759, [%rd7+152];
	xor.b32  	%r983, %r983, %r759;
	ld.global.u32 	%r760, [%rd7+156];
	xor.b32  	%r982, %r982, %r760;
$L__BB0_59:
	and.b32  	%r762, %r703, 256;
	setp.eq.s32 	%p33, %r762, 0;
	@%p33 bra 	$L__BB0_61;
	ld.global.u32 	%r763, [%rd7+160];
	xor.b32  	%r986, %r986, %r763;
	ld.global.u32 	%r764, [%rd7+164];
	xor.b32  	%r985, %r985, %r764;
	ld.global.u32 	%r765, [%rd7+168];
	xor.b32  	%r984, %r984, %r765;
	ld.global.u32 	%r766, [%rd7+172];
	xor.b32  	%r983, %r983, %r766;
	ld.global.u32 	%r767, [%rd7+176];
	xor.b32  	%r982, %r982, %r767;
$L__BB0_61:
	and.b32  	%r769, %r703, 512;
	setp.eq.s32 	%p34, %r769, 0;
	@%p34 bra 	$L__BB0_63;
	ld.global.u32 	%r770, [%rd7+180];
	xor.b32  	%r986, %r986, %r770;
	ld.global.u32 	%r771, [%rd7+184];
	xor.b32  	%r985, %r985, %r771;
	ld.global.u32 	%r772, [%rd7+188];
	xor.b32  	%r984, %r984, %r772;
	ld.global.u32 	%r773, [%rd7+192];
	xor.b32  	%r983, %r983, %r773;
	ld.global.u32 	%r774, [%rd7+196];
	xor.b32  	%r982, %r982, %r774;
$L__BB0_63:
	and.b32  	%r776, %r703, 1024;
	setp.eq.s32 	%p35, %r776, 0;
	@%p35 bra 	$L__BB0_65;
	ld.global.u32 	%r777, [%rd7+200];
	xor.b32  	%r986, %r986, %r777;
	ld.global.u32 	%r778, [%rd7+204];
	xor.b32  	%r985, %r985, %r778;
	ld.global.u32 	%r779, [%rd7+208];
	xor.b32  	%r984, %r984, %r779;
	ld.global.u32 	%r780, [%rd7+212];
	xor.b32  	%r983, %r983, %r780;
	ld.global.u32 	%r781, [%rd7+216];
	xor.b32  	%r982, %r982, %r781;
$L__BB0_65:
	and.b32  	%r783, %r703, 2048;
	setp.eq.s32 	%p36, %r783, 0;
	@%p36 bra 	$L__BB0_67;
	ld.global.u32 	%r784, [%rd7+220];
	xor.b32  	%r986, %r986, %r784;
	ld.global.u32 	%r785, [%rd7+224];
	xor.b32  	%r985, %r985, %r785;
	ld.global.u32 	%r786, [%rd7+228];
	xor.b32  	%r984, %r984, %r786;
	ld.global.u32 	%r787, [%rd7+232];
	xor.b32  	%r983, %r983, %r787;
	ld.global.u32 	%r788, [%rd7+236];
	xor.b32  	%r982, %r982, %r788;
$L__BB0_67:
	and.b32  	%r790, %r703, 4096;
	setp.eq.s32 	%p37, %r790, 0;
	@%p37 bra 	$L__BB0_69;
	ld.global.u32 	%r791, [%rd7+240];
	xor.b32  	%r986, %r986, %r791;
	ld.global.u32 	%r792, [%rd7+244];
	xor.b32  	%r985, %r985, %r792;
	ld.global.u32 	%r793, [%rd7+248];
	xor.b32  	%r984, %r984, %r793;
	ld.global.u32 	%r794, [%rd7+252];
	xor.b32  	%r983, %r983, %r794;
	ld.global.u32 	%r795, [%rd7+256];
	xor.b32  	%r982, %r982, %r795;
$L__BB0_69:
	and.b32  	%r797, %r703, 8192;
	setp.eq.s32 	%p38, %r797, 0;
	@%p38 bra 	$L__BB0_71;
	ld.global.u32 	%r798, [%rd7+260];
	xor.b32  	%r986, %r986, %r798;
	ld.global.u32 	%r799, [%rd7+264];
	xor.b32  	%r985, %r985, %r799;
	ld.global.u32 	%r800, [%rd7+268];
	xor.b32  	%r984, %r984, %r800;
	ld.global.u32 	%r801, [%rd7+272];
	xor.b32  	%r983, %r983, %r801;
	ld.global.u32 	%r802, [%rd7+276];
	xor.b32  	%r982, %r982, %r802;
$L__BB0_71:
	and.b32  	%r804, %r703, 16384;
	setp.eq.s32 	%p39, %r804, 0;
	@%p39 bra 	$L__BB0_73;
	ld.global.u32 	%r805, [%rd7+280];
	xor.b32  	%r986, %r986, %r805;
	ld.global.u32 	%r806, [%rd7+284];
	xor.b32  	%r985, %r985, %r806;
	ld.global.u32 	%r807, [%rd7+288];
	xor.b32  	%r984, %r984, %r807;
	ld.global.u32 	%r808, [%rd7+292];
	xor.b32  	%r983, %r983, %r808;
	ld.global.u32 	%r809, [%rd7+296];
	xor.b32  	%r982, %r982, %r809;
$L__BB0_73:
	and.b32  	%r811, %r703, 32768;
	setp.eq.s32 	%p40, %r811, 0;
	@%p40 bra 	$L__BB0_75;
	ld.global.u32 	%r812, [%rd7+300];
	xor.b32  	%r986, %r986, %r812;
	ld.global.u32 	%r813, [%rd7+304];
	xor.b32  	%r985, %r985, %r813;
	ld.global.u32 	%r814, [%rd7+308];
	xor.b32  	%r984, %r984, %r814;
	ld.global.u32 	%r815, [%rd7+312];
	xor.b32  	%r983, %r983, %r815;
	ld.global.u32 	%r816, [%rd7+316];
	xor.b32  	%r982, %r982, %r816;
$L__BB0_75:
	add.s32 	%r1073, %r1073, 16;
	setp.ne.s32 	%p41, %r1073, 32;
	@%p41 bra 	$L__BB0_43;
	mad.lo.s32 	%r817, %r1067, -31, %r191;
	add.s32 	%r1067, %r817, 1;
	setp.ne.s32 	%p42, %r1067, 5;
	@%p42 bra 	$L__BB0_42;
	st.local.u32 	[%rd1+4], %r986;
	st.local.v2.u32 	[%rd1+8], {%r985, %r984};
	st.local.v2.u32 	[%rd1+16], {%r983, %r982};
	setp.ne.s64 	%p43, %rd4, 3;
	@%p43 bra 	$L__BB0_115;
	mov.b32 	%r982, 0;
	mov.u32 	%r983, %r982;
	mov.u32 	%r984, %r982;
	mov.u32 	%r985, %r982;
	mov.u32 	%r986, %r982;
	mov.u32 	%r1159, %r982;
$L__BB0_79:
	mul.wide.u32 	%rd25, %r1159, 4;
	add.s64 	%rd26, %rd1, %rd25;
	ld.local.u32 	%r366, [%rd26+4];
	shl.b32 	%r367, %r1159, 5;
	mov.b32 	%r1165, 0;
$L__BB0_80:
	.pragma "nounroll";
	shr.u32 	%r820, %r366, %r1165;
	and.b32  	%r821, %r820, 1;
	setp.eq.b32 	%p44, %r821, 1;
	not.pred 	%p45, %p44;
	add.s32 	%r822, %r367, %r1165;
	mul.lo.s32 	%r823, %r822, 5;
	mul.wide.u32 	%rd27, %r823, 4;
	add.s64 	%rd8, %rd5, %rd27;
	@%p45 bra 	$L__BB0_82;
	ld.global.u32 	%r824, [%rd8];
	xor.b32  	%r986, %r986, %r824;
	ld.global.u32 	%r825, [%rd8+4];
	xor.b32  	%r985, %r985, %r825;
	ld.global.u32 	%r826, [%rd8+8];
	xor.b32  	%r984, %r984, %r826;
	ld.global.u32 	%r827, [%rd8+12];
	xor.b32  	%r983, %r983, %r827;
	ld.global.u32 	%r828, [%rd8+16];
	xor.b32  	%r982, %r982, %r828;
$L__BB0_82:
	and.b32  	%r830, %r820, 2;
	setp.eq.s32 	%p46, %r830, 0;
	@%p46 bra 	$L__BB0_84;
	ld.global.u32 	%r831, [%rd8+20];
	xor.b32  	%r986, %r986, %r831;
	ld.global.u32 	%r832, [%rd8+24];
	xor.b32  	%r985, %r985, %r832;
	ld.global.u32 	%r833, [%rd8+28];
	xor.b32  	%r984, %r984, %r833;
	ld.global.u32 	%r834, [%rd8+32];
	xor.b32  	%r983, %r983, %r834;
	ld.global.u32 	%r835, [%rd8+36];
	xor.b32  	%r982, %r982, %r835;
$L__BB0_84:
	and.b32  	%r837, %r820, 4;
	setp.eq.s32 	%p47, %r837, 0;
	@%p47 bra 	$L__BB0_86;
	ld.global.u32 	%r838, [%rd8+40];
	xor.b32  	%r986, %r986, %r838;
	ld.global.u32 	%r839, [%rd8+44];
	xor.b32  	%r985, %r985, %r839;
	ld.global.u32 	%r840, [%rd8+48];
	xor.b32  	%r984, %r984, %r840;
	ld.global.u32 	%r841, [%rd8+52];
	xor.b32  	%r983, %r983, %r841;
	ld.global.u32 	%r842, [%rd8+56];
	xor.b32  	%r982, %r982, %r842;
$L__BB0_86:
	and.b32  	%r844, %r820, 8;
	setp.eq.s32 	%p48, %r844, 0;
	@%p48 bra 	$L__BB0_88;
	ld.global.u32 	%r845, [%rd8+60];
	xor.b32  	%r986, %r986, %r845;
	ld.global.u32 	%r846, [%rd8+64];
	xor.b32  	%r985, %r985, %r846;
	ld.global.u32 	%r847, [%rd8+68];
	xor.b32  	%r984, %r984, %r847;
	ld.global.u32 	%r848, [%rd8+72];
	xor.b32  	%r983, %r983, %r848;
	ld.global.u32 	%r849, [%rd8+76];
	xor.b32  	%r982, %r982, %r849;
$L__BB0_88:
	and.b32  	%r851, %r820, 16;
	setp.eq.s32 	%p49, %r851, 0;
	@%p49 bra 	$L__BB0_90;
	ld.global.u32 	%r852, [%rd8+80];
	xor.b32  	%r986, %r986, %r852;
	ld.global.u32 	%r853, [%rd8+84];
	xor.b32  	%r985, %r985, %r853;
	ld.global.u32 	%r854, [%rd8+88];
	xor.b32  	%r984, %r984, %r854;
	ld.global.u32 	%r855, [%rd8+92];
	xor.b32  	%r983, %r983, %r855;
	ld.global.u32 	%r856, [%rd8+96];
	xor.b32  	%r982, %r982, %r856;
$L__BB0_90:
	and.b32  	%r858, %r820, 32;
	setp.eq.s32 	%p50, %r858, 0;
	@%p50 bra 	$L__BB0_92;
	ld.global.u32 	%r859, [%rd8+100];
	xor.b32  	%r986, %r986, %r859;
	ld.global.u32 	%r860, [%rd8+104];
	xor.b32  	%r985, %r985, %r860;
	ld.global.u32 	%r861, [%rd8+108];
	xor.b32  	%r984, %r984, %r861;
	ld.global.u32 	%r862, [%rd8+112];
	xor.b32  	%r983, %r983, %r862;
	ld.global.u32 	%r863, [%rd8+116];
	xor.b32  	%r982, %r982, %r863;
$L__BB0_92:
	and.b32  	%r865, %r820, 64;
	setp.eq.s32 	%p51, %r865, 0;
	@%p51 bra 	$L__BB0_94;
	ld.global.u32 	%r866, [%rd8+120];
	xor.b32  	%r986, %r986, %r866;
	ld.global.u32 	%r867, [%rd8+124];
	xor.b32  	%r985, %r985, %r867;
	ld.global.u32 	%r868, [%rd8+128];
	xor.b32  	%r984, %r984, %r868;
	ld.global.u32 	%r869, [%rd8+132];
	xor.b32  	%r983, %r983, %r869;
	ld.global.u32 	%r870, [%rd8+136];
	xor.b32  	%r982, %r982, %r870;
$L__BB0_94:
	and.b32  	%r872, %r820, 128;
	setp.eq.s32 	%p52, %r872, 0;
	@%p52 bra 	$L__BB0_96;
	ld.global.u32 	%r873, [%rd8+140];
	xor.b32  	%r986, %r986, %r873;
	ld.global.u32 	%r874, [%rd8+144];
	xor.b32  	%r985, %r985, %r874;
	ld.global.u32 	%r875, [%rd8+148];
	xor.b32  	%r984, %r984, %r875;
	ld.global.u32 	%r876, [%rd8+152];
	xor.b32  	%r983, %r983, %r876;
	ld.global.u32 	%r877, [%rd8+156];
	xor.b32  	%r982, %r982, %r877;
$L__BB0_96:
	and.b32  	%r879, %r820, 256;
	setp.eq.s32 	%p53, %r879, 0;
	@%p53 bra 	$L__BB0_98;
	ld.global.u32 	%r880, [%rd8+160];
	xor.b32  	%r986, %r986, %r880;
	ld.global.u32 	%r881, [%rd8+164];
	xor.b32  	%r985, %r985, %r881;
	ld.global.u32 	%r882, [%rd8+168];
	xor.b32  	%r984, %r984, %r882;
	ld.global.u32 	%r883, [%rd8+172];
	xor.b32  	%r983, %r983, %r883;
	ld.global.u32 	%r884, [%rd8+176];
	xor.b32  	%r982, %r982, %r884;
$L__BB0_98:
	and.b32  	%r886, %r820, 512;
	setp.eq.s32 	%p54, %r886, 0;
	@%p54 bra 	$L__BB0_100;
	ld.global.u32 	%r887, [%rd8+180];
	xor.b32  	%r986, %r986, %r887;
	ld.global.u32 	%r888, [%rd8+184];
	xor.b32  	%r985, %r985, %r888;
	ld.global.u32 	%r889, [%rd8+188];
	xor.b32  	%r984, %r984, %r889;
	ld.global.u32 	%r890, [%rd8+192];
	xor.b32  	%r983, %r983, %r890;
	ld.global.u32 	%r891, [%rd8+196];
	xor.b32  	%r982, %r982, %r891;
$L__BB0_100:
	and.b32  	%r893, %r820, 1024;
	setp.eq.s32 	%p55, %r893, 0;
	@%p55 bra 	$L__BB0_102;
	ld.global.u32 	%r894, [%rd8+200];
	xor.b32  	%r986, %r986, %r894;
	ld.global.u32 	%r895, [%rd8+204];
	xor.b32  	%r985, %r985, %r895;
	ld.global.u32 	%r896, [%rd8+208];
	xor.b32  	%r984, %r984, %r896;
	ld.global.u32 	%r897, [%rd8+212];
	xor.b32  	%r983, %r983, %r897;
	ld.global.u32 	%r898, [%rd8+216];
	xor.b32  	%r982, %r982, %r898;
$L__BB0_102:
	and.b32  	%r900, %r820, 2048;
	setp.eq.s32 	%p56, %r900, 0;
	@%p56 bra 	$L__BB0_104;
	ld.global.u32 	%r901, [%rd8+220];
	xor.b32  	%r986, %r986, %r901;
	ld.global.u32 	%r902, [%rd8+224];
	xor.b32  	%r985, %r985, %r902;
	ld.global.u32 	%r903, [%rd8+228];
	xor.b32  	%r984, %r984, %r903;
	ld.global.u32 	%r904, [%rd8+232];
	xor.b32  	%r983, %r983, %r904;
	ld.global.u32 	%r905, [%rd8+236];
	xor.b32  	%r982, %r982, %r905;
$L__BB0_104:
	and.b32  	%r907, %r820, 4096;
	setp.eq.s32 	%p57, %r907, 0;
	@%p57 bra 	$L__BB0_106;
	ld.global.u32 	%r908, [%rd8+240];
	xor.b32  	%r986, %r986, %r908;
	ld.global.u32 	%r909, [%rd8+244];
	xor.b32  	%r985, %r985, %r909;
	ld.global.u32 	%r910, [%rd8+248];
	xor.b32  	%r984, %r984, %r910;
	ld.global.u32 	%r911, [%rd8+252];
	xor.b32  	%r983, %r983, %r911;
	ld.global.u32 	%r912, [%rd8+256];
	xor.b32  	%r982, %r982, %r912;
$L__BB0_106:
	and.b32  	%r914, %r820, 8192;
	setp.eq.s32 	%p58, %r914, 0;
	@%p58 bra 	$L__BB0_108;
	ld.global.u32 	%r915, [%rd8+260];
	xor.b32  	%r986, %r986, %r915;
	ld.global.u32 	%r916, [%rd8+264];
	xor.b32  	%r985, %r985, %r916;
	ld.global.u32 	%r917, [%rd8+268];
	xor.b32  	%r984, %r984, %r917;
	ld.global.u32 	%r918, [%rd8+272];
	xor.b32  	%r983, %r983, %r918;
	ld.global.u32 	%r919, [%rd8+276];
	xor.b32  	%r982, %r982, %r919;
$L__BB0_108:
	and.b32  	%r921, %r820, 16384;
	setp.eq.s32 	%p59, %r921, 0;
	@%p59 bra 	$L__BB0_110;
	ld.global.u32 	%r922, [%rd8+280];
	xor.b32  	%r986, %r986, %r922;
	ld.global.u32 	%r923, [%rd8+284];
	xor.b32  	%r985, %r985, %r923;
	ld.global.u32 	%r924, [%rd8+288];
	xor.b32  	%r984, %r984, %r924;
	ld.global.u32 	%r925, [%rd8+292];
	xor.b32  	%r983, %r983, %r925;
	ld.global.u32 	%r926, [%rd8+296];
	xor.b32  	%r982, %r982, %r926;
$L__BB0_110:
	and.b32  	%r928, %r820, 32768;
	setp.eq.s32 	%p60, %r928, 0;
	@%p60 bra 	$L__BB0_112;
	ld.global.u32 	%r929, [%rd8+300];
	xor.b32  	%r986, %r986, %r929;
	ld.global.u32 	%r930, [%rd8+304];
	xor.b32  	%r985, %r985, %r930;
	ld.global.u32 	%r931, [%rd8+308];
	xor.b32  	%r984, %r984, %r931;
	ld.global.u32 	%r932, [%rd8+312];
	xor.b32  	%r983, %r983, %r932;
	ld.global.u32 	%r933, [%rd8+316];
	xor.b32  	%r982, %r982, %r933;
$L__BB0_112:
	add.s32 	%r1165, %r1165, 16;
	setp.ne.s32 	%p61, %r1165, 32;
	@%p61 bra 	$L__BB0_80;
	mad.lo.s32 	%r934, %r1159, -31, %r367;
	add.s32 	%r1159, %r934, 1;
	setp.ne.s32 	%p62, %r1159, 5;
	@%p62 bra 	$L__BB0_79;
	st.local.u32 	[%rd1+4], %r986;
	st.local.v2.u32 	[%rd1+8], {%r985, %r984};
	st.local.v2.u32 	[%rd1+16], {%r983, %r982};
$L__BB0_115:
	shr.u64 	%rd46, %rd3, 2;
	add.s32 	%r969, %r969, 1;
	setp.gt.u64 	%p63, %rd3, 3;
	@%p63 bra 	$L__BB0_3;
$L__BB0_116:
	add.f32 	%f181, %f180, %f39;
	sub.f32 	%f182, %f180, %f39;
	sub.f32 	%f43, %f38, %f42;
	setp.le.f32 	%p64, %f43, 0f00000000;
	selp.f32 	%f3, 0f358637BD, %f43, %p64;
	setp.lt.s32 	%p65, %r567, 1;
	mov.f32 	%f183, %f180;
	mov.f32 	%f184, %f180;
	mov.f32 	%f185, %f180;
	@%p65 bra 	$L__BB0_121;
	sqrt.rn.f32 	%f4, %f37;
	sub.f32 	%f5, %f34, %f35;
	add.f32 	%f6, %f36, %f40;
	add.f32 	%f45, %f34, %f41;
	sub.f32 	%f7, %f45, %f35;
	neg.s32 	%r1256, %r567;
	cvt.rn.f32.s32 	%f46, %r567;
	div.rn.f32 	%f8, %f3, %f46;
	mov.b32 	%r1263, 0;
	mov.b32 	%r1264, 832094735;
	mov.f32 	%f178, 0f00000000;
	mov.f32 	%f185, %f180;
	mov.f32 	%f184, %f180;
	mov.f32 	%f183, %f180;
$L__BB0_118:
	setp.eq.s32 	%p66, %r1263, 1;
	mov.b32 	%r1263, 0;
	mov.f32 	%f179, %f178;
	@%p66 bra 	$L__BB0_120;
	shr.u32 	%r939, %r986, 2;
	xor.b32  	%r940, %r939, %r986;
	shl.b32 	%r941, %r982, 4;
	shl.b32 	%r942, %r940, 1;
	xor.b32  	%r943, %r942, %r941;
	xor.b32  	%r944, %r943, %r940;
	xor.b32  	%r1272, %r944, %r982;
	add.s32 	%r945, %r1264, %r1272;
	add.s32 	%r946, %r945, 362437;
	shr.u32 	%r947, %r985, 2;
	xor.b32  	%r948, %r947, %r985;
	shl.b32 	%r949, %r1272, 4;
	shl.b32 	%r950, %r948, 1;
	xor.b32  	%r951, %r950, %r949;
	xor.b32  	%r952, %r951, %r948;
	xor.b32  	%r1271, %r952, %r1272;
	add.s32 	%r1264, %r1264, 724874;
	add.s32 	%r953, %r1271, %r1264;
	cvt.rn.f32.u32 	%f47, %r946;
	fma.rn.f32 	%f48, %f47, 0f2F800000, 0f2F000000;
	cvt.rn.f32.u32 	%f49, %r953;
	fma.rn.f32 	%f50, %f49, 0f30C90FDB, 0f30490FDB;
	setp.lt.f32 	%p67, %f48, 0f00800000;
	mul.f32 	%f51, %f48, 0f4B000000;
	selp.f32 	%f52, %f51, %f48, %p67;
	selp.f32 	%f53, 0fC1B80000, 0f00000000, %p67;
	mov.b32 	%r954, %f52;
	add.s32 	%r955, %r954, -1059760811;
	and.b32  	%r956, %r955, -8388608;
	sub.s32 	%r957, %r954, %r956;
	mov.b32 	%f54, %r957;
	cvt.rn.f32.s32 	%f55, %r956;
	fma.rn.f32 	%f56, %f55, 0f34000000, %f53;
	add.f32 	%f57, %f54, 0fBF800000;
	fma.rn.f32 	%f58, %f57, 0fBE055027, 0f3E1039F6;
	fma.rn.f32 	%f59, %f58, %f57, 0fBDF8CDCC;
	fma.rn.f32 	%f60, %f59, %f57, 0f3E0F2955;
	fma.rn.f32 	%f61, %f60, %f57, 0fBE2AD8B9;
	fma.rn.f32 	%f62, %f61, %f57, 0f3E4CED0B;
	fma.rn.f32 	%f63, %f62, %f57, 0fBE7FFF22;
	fma.rn.f32 	%f64, %f63, %f57, 0f3EAAAA78;
	fma.rn.f32 	%f65, %f64, %f57, 0fBF000000;
	mul.f32 	%f66, %f57, %f65;
	fma.rn.f32 	%f67, %f66, %f57, %f57;
	fma.rn.f32 	%f68, %f56, 0f3F317218, %f67;
	setp.gt.u32 	%p68, %r954, 2139095039;
	fma.rn.f32 	%f69, %f52, 0f7F800000, 0f7F800000;
	selp.f32 	%f70, %f69, %f68, %p68;
	setp.eq.f32 	%p69, %f52, 0f00000000;
	mul.f32 	%f71, %f70, 0fC0000000;
	selp.f32 	%f72, 0f7F800000, %f71, %p69;
	sqrt.rn.f32 	%f73, %f72;
	sin.approx.f32 	%f74, %f50;
	cos.approx.f32 	%f75, %f50;
	mul.f32 	%f179, %f73, %f74;
	mul.f32 	%f178, %f73, %f75;
	mov.b32 	%r1263, 1;
	mov.u32 	%r1273, %r982;
	mov.u32 	%r985, %r983;
	mov.u32 	%r986, %r984;
	mov.u32 	%r982, %r1271;
	mov.u32 	%r983, %r1272;
	mov.u32 	%r984, %r1273;
$L__BB0_120:
	mul.f32 	%f76, %f179, %f4;
	mul.f32 	%f77, %f5, %f180;
	mul.f32 	%f78, %f36, %f180;
	mul.f32 	%f79, %f78, %f76;
	fma.rn.f32 	%f80, %f37, %f77, %f79;
	add.f32 	%f180, %f180, %f80;
	mul.f32 	%f81, %f5, %f181;
	mul.f32 	%f82, %f36, %f181;
	mul.f32 	%f83, %f82, %f76;
	fma.rn.f32 	%f84, %f37, %f81, %f83;
	add.f32 	%f181, %f181, %f84;
	mul.f32 	%f85, %f5, %f182;
	mul.f32 	%f86, %f36, %f182;
	mul.f32 	%f87, %f86, %f76;
	fma.rn.f32 	%f88, %f37, %f85, %f87;
	add.f32 	%f182, %f182, %f88;
	mul.f32 	%f89, %f5, %f183;
	mul.f32 	%f90, %f6, %f183;
	mul.f32 	%f91, %f90, %f76;
	fma.rn.f32 	%f92, %f37, %f89, %f91;
	add.f32 	%f183, %f183, %f92;
	mul.f32 	%f93, %f5, %f184;
	mul.f32 	%f94, %f36, %f184;
	mul.f32 	%f95, %f94, %f76;
	fma.rn.f32 	%f96, %f8, %f93, %f95;
	add.f32 	%f184, %f184, %f96;
	mul.f32 	%f97, %f7, %f185;
	mul.f32 	%f98, %f36, %f185;
	mul.f32 	%f99, %f98, %f76;
	fma.rn.f32 	%f100, %f37, %f97, %f99;
	add.f32 	%f185, %f185, %f100;
	add.s32 	%r1256, %r1256, 1;
	setp.ne.s32 	%p70, %r1256, 0;
	@%p70 bra 	$L__BB0_118;
$L__BB0_121:
	ld.param.u64 	%rd45, [_Z18monte_carlo_kernelPfS_S_S_S_S_fffffffiiffff_param_5];
	ld.param.u64 	%rd44, [_Z18monte_carlo_kernelPfS_S_S_S_S_fffffffiiffff_param_4];
	ld.param.u64 	%rd43, [_Z18monte_carlo_kernelPfS_S_S_S_S_fffffffiiffff_param_2];
	ld.param.u64 	%rd42, [_Z18monte_carlo_kernelPfS_S_S_S_S_fffffffiiffff_param_1];
	ld.param.u64 	%rd41, [_Z18monte_carlo_kernelPfS_S_S_S_S_fffffffiiffff_param_0];
	neg.f32 	%f101, %f34;
	mul.f32 	%f102, %f38, %f101;
	fma.rn.f32 	%f103, %f102, 0f3BBB989D, 0f3F000000;
	cvt.sat.f32.f32 	%f104, %f103;
	mov.f32 	%f105, 0f4B400001;
	mov.f32 	%f106, 0f437C0000;
	fma.rm.f32 	%f107, %f104, %f106, %f105;
	add.f32 	%f108, %f107, 0fCB40007F;
	neg.f32 	%f109, %f108;
	fma.rn.f32 	%f110, %f102, 0f3FB8AA3B, %f109;
	fma.rn.f32 	%f111, %f102, 0f32A57060, %f110;
	mov.b32 	%r958, %f107;
	shl.b32 	%r959, %r958, 23;
	mov.b32 	%f112, %r959;
	ex2.approx.ftz.f32 	%f113, %f111;
	mul.f32 	%f114, %f113, %f112;
	sub.f32 	%f115, %f180, %f33;
	max.f32 	%f116, %f115, 0f00000000;
	mul.f32 	%f117, %f116, %f114;
	cvta.to.global.u64 	%rd28, %rd41;
	shl.b64 	%rd29, %rd2, 2;
	add.s64 	%rd30, %rd28, %rd29;
	st.global.f32 	[%rd30], %f117;
	sub.f32 	%f118, %f181, %f33;
	max.f32 	%f119, %f118, 0f00000000;
	mul.f32 	%f120, %f119, %f114;
	sub.f32 	%f121, %f182, %f33;
	max.f32 	%f122, %f121, 0f00000000;
	mul.f32 	%f123, %f122, %f114;
	sub.f32 	%f124, %f120, %f123;
	add.f32 	%f125, %f39, %f39;
	div.rn.f32 	%f126, %f124, %f125;
	cvta.to.global.u64 	%rd31, %rd42;
	add.s64 	%rd32, %rd31, %rd29;
	st.global.f32 	[%rd32], %f126;
	add.f32 	%f127, %f117, %f117;
	sub.f32 	%f128, %f120, %f127;
	add.f32 	%f129, %f123, %f128;
	mul.f32 	%f130, %f39, %f39;
	div.rn.f32 	%f131, %f129, %f130;
	cvta.to.global.u64 	%rd33, %rd43;
	add.s64 	%rd34, %rd33, %rd29;
	st.global.f32 	[%rd34], %f131;
	sub.f32 	%f132, %f183, %f33;
	max.f32 	%f133, %f132, 0f00000000;
	mul.f32 	%f134, %f133, %f114;
	sub.f32 	%f135, %f134, %f117;
	div.rn.f32 	%f136, %f135, %f40;
	cvta.to.global.u64 	%rd35, %rd13;
	add.s64 	%rd36, %rd35, %rd29;
	st.global.f32 	[%rd36], %f136;
	mul.f32 	%f137, %f3, %f101;
	fma.rn.f32 	%f138, %f137, 0f3BBB989D, 0f3F000000;
	cvt.sat.f32.f32 	%f139, %f138;
	fma.rm.f32 	%f140, %f139, %f106, %f105;
	add.f32 	%f141, %f140, 0fCB40007F;
	neg.f32 	%f142, %f141;
	fma.rn.f32 	%f143, %f137, 0f3FB8AA3B, %f142;
	fma.rn.f32 	%f144, %f137, 0f32A57060, %f143;
	mov.b32 	%r960, %f140;
	shl.b32 	%r961, %r960, 23;
	mov.b32 	%f145, %r961;
	ex2.approx.ftz.f32 	%f146, %f144;
	mul.f32 	%f147, %f146, %f145;
	sub.f32 	%f148, %f184, %f33;
	max.f32 	%f149, %f148, 0f00000000;
	mul.f32 	%f150, %f149, %f147;
	sub.f32 	%f151, %f150, %f117;
	div.rn.f32 	%f152, %f151, %f42;
	cvta.to.global.u64 	%rd37, %rd44;
	add.s64 	%rd38, %rd37, %rd29;
	st.global.f32 	[%rd38], %f152;
	add.f32 	%f153, %f34, %f41;
	neg.f32 	%f154, %f153;
	mul.f32 	%f155, %f38, %f154;
	fma.rn.f32 	%f156, %f155, 0f3BBB989D, 0f3F000000;
	cvt.sat.f32.f32 	%f157, %f156;
	fma.rm.f32 	%f158, %f157, %f106, %f105;
	add.f32 	%f159, %f158, 0fCB40007F;
	neg.f32 	%f160, %f159;
	fma.rn.f32 	%f161, %f155, 0f3FB8AA3B, %f160;
	fma.rn.f32 	%f162, %f155, 0f32A57060, %f161;
	mov.b32 	%r962, %f158;
	shl.b32 	%r963, %r962, 23;
	mov.b32 	%f163, %r963;
	ex2.approx.ftz.f32 	%f164, %f162;
	mul.f32 	%f165, %f164, %f163;
	sub.f32 	%f166, %f185, %f33;
	max.f32 	%f167, %f166, 0f00000000;
	mul.f32 	%f168, %f167, %f165;
	sub.f32 	%f169, %f168, %f117;
	div.rn.f32 	%f170, %f169, %f41;
	cvta.to.global.u64 	%rd39, %rd45;
	add.s64 	%rd40, %rd39, %rd29;
	st.global.f32 	[%rd40], %f170;
$L__BB0_122:
	ret;

}


// ===== COMPILED SASS (sm_100) =====

	.target	sm_100

	.elftype	@"ET_EXEC"


//--------------------- .note.nv.tkinfo           --------------------------
	.section	.note.nv.tkinfo,"",@"SHT_NOTE"
	.sectionflags	@"SHF_NOTE_NV_TKINFO"
	.tkinfo
        /*0018*/ 	.word	0x00000002
        /*0030*/ 	.string	""
        /*0030*/ 	.string	"ptxas"
        /*0030*/ 	.string	"Cuda compilation tools, release 13.0, V13.0.88"
        /*0030*/ 	.string	"Build cuda_13.0.r13.0/compiler.36424714_0"
        /*0030*/ 	.string	"-arch sm_100 -m 64 "



//--------------------- .note.nv.cuinfo           --------------------------
	.section	.note.nv.cuinfo,"",@"SHT_NOTE"
	.sectionflags	@"SHF_NOTE_NV_CUINFO"
        /*0018*/ 	.short	0x0002
        /*001a*/ 	.short	0x0064
        /*001c*/ 	.short	0x0082
	.zero		2


//--------------------- .nv.info                  --------------------------
	.section	.nv.info,"",@"SHT_CUDA_INFO"
	.align	4


	//----- nvinfo : EIATTR_REGCOUNT
	.align		4
        /*0000*/ 	.byte	0x04, 0x2f
        /*0002*/ 	.short	(.L_10 - .L_9)
	.align		4
.L_9:
        /*0004*/ 	.word	index@(_Z18monte_carlo_kernelPfS_S_S_S_S_fffffffiiffff)
        /*0008*/ 	.word	0x00000020


	//----- nvinfo : EIATTR_FRAME_SIZE
	.align		4
.L_10:
        /*000c*/ 	.byte	0x04, 0x11
        /*000e*/ 	.short	(.L_12 - .L_11)
	.align		4
.L_11:
        /*0010*/ 	.word	index@($__internal_1_$__cuda_sm3x_div_rn_noftz_f32_slowpath)
        /*0014*/ 	.word	0x00000030


	//----- nvinfo : EIATTR_FRAME_SIZE
	.align		4
.L_12:
        /*0018*/ 	.byte	0x04, 0x11
        /*001a*/ 	.short	(.L_14 - .L_13)
	.align		4
.L_13:
        /*001c*/ 	.word	index@($__internal_0_$__cuda_sm20_sqrt_rn_f32_slowpath)
        /*0020*/ 	.word	0x00000030


	//----- nvinfo : EIATTR_FRAME_SIZE
	.align		4
.L_14:
        /*0024*/ 	.byte	0x04, 0x11
        /*0026*/ 	.short	(.L_16 - .L_15)
	.align		4
.L_15:
        /*0028*/ 	.word	index@(_Z18monte_carlo_kernelPfS_S_S_S_S_fffffffiiffff)
        /*002c*/ 	.word	0x00000030


	//----- nvinfo : EIATTR_MIN_STACK_SIZE
	.align		4
.L_16:
        /*0030*/ 	.byte	0x04, 0x12
        /*0032*/ 	.short	(.L_18 - .L_17)
	.align		4
.L_17:
        /*0034*/ 	.word	index@(_Z18monte_carlo_kernelPfS_S_S_S_S_fffffffiiffff)
        /*0038*/ 	.word	0x00000030
.L_18:


//--------------------- .nv.compat                --------------------------
	.section	.nv.compat,"",@"SHT_CUDA_COMPAT_INFO"
	.align	4
        /*0000*/ 	.byte	0x02, 0x09, 0x00, 0x00, 0x02, 0x02, 0x01, 0x00, 0x02, 0x05, 0x05, 0x00, 0x03, 0x07, 0x01, 0x01
        /*0010*/ 	.byte	0x02, 0x03, 0x00, 0x00, 0x02, 0x06, 0x01, 0x00, 0x04, 0x0b, 0x08, 0x00, 0x01, 0x00, 0x00, 0x00
        /*0020*/ 	.byte	0x00, 0x00, 0x00, 0x00


//--------------------- .nv.info._Z18monte_carlo_kernelPfS_S_S_S_S_fffffffiiffff --------------------------
	.section	.nv.info._Z18monte_carlo_kernelPfS_S_S_S_S_fffffffiiffff,"",@"SHT_CUDA_INFO"
	.sectionflags	@""
	.align	4


	//----- nvinfo : EIATTR_CUDA_API_VERSION
	.align		4
        /*0000*/ 	.byte	0x04, 0x37
        /*0002*/ 	.short	(.L_20 - .L_19)
.L_19:
        /*0004*/ 	.word	0x00000082


	//----- nvinfo : EIATTR_KPARAM_INFO
	.align		4
.L_20:
        /*0008*/ 	.byte	0x04, 0x17
        /*000a*/ 	.short	(.L_22 - .L_21)
.L_21:
        /*000c*/ 	.word	0x00000000
        /*0010*/ 	.short	0x0012
        /*0012*/ 	.short	0x0060
        /*0014*/ 	.byte	0x00, 0xf0, 0x11, 0x00


	//----- nvinfo : EIATTR_KPARAM_INFO
	.align		4
.L_22:
        /*0018*/ 	.byte	0x04, 0x17
        /*001a*/ 	.short	(.L_24 - .L_23)
.L_23:
        /*001c*/ 	.word	0x00000000
        /*0020*/ 	.short	0x0011
        /*0022*/ 	.short	0x005c
        /*0024*/ 	.byte	0x00, 0xf0, 0x11, 0x00


	//----- nvinfo : EIATTR_KPARAM_INFO
	.align		4
.L_24:
        /*0028*/ 	.byte	0x04, 0x17
        /*002a*/ 	.short	(.L_26 - .L_25)
.L_25:
        /*002c*/ 	.word	0x00000000
        /*0030*/ 	.short	0x0010
        /*0032*/ 	.short	0x0058
        /*0034*/ 	.byte	0x00, 0xf0, 0x11, 0x00


	//----- nvinfo : EIATTR_KPARAM_INFO
	.align		4
.L_26:
        /*0038*/ 	.byte	0x04, 0x17
        /*003a*/ 	.short	(.L_28 - .L_27)
.L_27:
        /*003c*/ 	.word	0x00000000
        /*0040*/ 	.short	0x000f
        /*0042*/ 	.short	0x0054
        /*0044*/ 	.byte	0x00, 0xf0, 0x11, 0x00


	//----- nvinfo : EIATTR_KPARAM_INFO
	.align		4
.L_28:
        /*0048*/ 	.byte	0x04, 0x17
        /*004a*/ 	.short	(.L_30 - .L_29)
.L_29:
        /*004c*/ 	.word	0x00000000
        /*0050*/ 	.short	0x000e
        /*0052*/ 	.short	0x0050
        /*0054*/ 	.byte	0x00, 0xf0, 0x11, 0x00


	//----- nvinfo : EIATTR_KPARAM_INFO
	.align		4
.L_30:
        /*0058*/ 	.byte	0x04, 0x17
        /*005a*/ 	.short	(.L_32 - .L_31)
.L_31:
        /*005c*/ 	.word	0x00000000
        /*0060*/ 	.short	0x000d
        /*0062*/ 	.short	0x004c
        /*0064*/ 	.byte	0x00, 0xf0, 0x11, 0x00


	//----- nvinfo : EIATTR_KPARAM_INFO
	.align		4
.L_32:
        /*0068*/ 	.byte	0x04, 0x17
        /*006a*/ 	.short	(.L_34 - .L_33)
.L_33:
        /*006c*/ 	.word	0x00000000
        /*0070*/ 	.short	0x000c
        /*0072*/ 	.short	0x0048
        /*0074*/ 	.byte	0x00, 0xf0, 0x11, 0x00


	//----- nvinfo : EIATTR_KPARAM_INFO
	.align		4
.L_34:
        /*0078*/ 	.byte	0x04, 0x17
        /*007a*/ 	.short	(.L_36 - .L_35)
.L_35:
        /*007c*/ 	.word	0x00000000
        /*0080*/ 	.short	0x000b
        /*0082*/ 	.short	0x0044
        /*0084*/ 	.byte	0x00, 0xf0, 0x11, 0x00


	//----- nvinfo : EIATTR_KPARAM_INFO
	.align		4
.L_36:
        /*0088*/ 	.byte	0x04, 0x17
        /*008a*/ 	.short	(.L_38 - .L_37)
.L_37:
        /*008c*/ 	.word	0x00000000
        /*0090*/ 	.short	0x000a
        /*0092*/ 	.short	0x0040
        /*0094*/ 	.byte	0x00, 0xf0, 0x11, 0x00


	//----- nvinfo : EIATTR_KPARAM_INFO
	.align		4
.L_38:
        /*0098*/ 	.byte	0x04, 0x17
        /*009a*/ 	.short	(.L_40 - .L_39)
.L_39:
        /*009c*/ 	.word	0x00000000
        /*00a0*/ 	.short	0x0009
        /*00a2*/ 	.short	0x003c
        /*00a4*/ 	.byte	0x00, 0xf0, 0x11, 0x00


	//----- nvinfo : EIATTR_KPARAM_INFO
	.align		4
.L_40:
        /*00a8*/ 	.byte	0x04, 0x17
        /*00aa*/ 	.short	(.L_42 - .L_41)
.L_41:
        /*00ac*/ 	.word	0x00000000
        /*00b0*/ 	.short	0x0008
        /*00b2*/ 	.short	0x0038
        /*00b4*/ 	.byte	0x00, 0xf0, 0x11, 0x00


	//----- nvinfo : EIATTR_KPARAM_INFO
	.align		4
.L_42:
        /*00b8*/ 	.byte	0x04, 0x17
        /*00ba*/ 	.short	(.L_44 - .L_43)
.L_43:
        /*00bc*/ 	.word	0x00000000
        /*00c0*/ 	.short	0x0007
        /*00c2*/ 	.short	0x0034
        /*00c4*/ 	.byte	0x00, 0xf0, 0x11, 0x00


	//----- nvinfo : EIATTR_KPARAM_INFO
	.align		4
.L_44:
        /*00c8*/ 	.byte	0x04, 0x17
        /*00ca*/ 	.short	(.L_46 - .L_45)
.L_45:
        /*00cc*/ 	.word	0x00000000
        /*00d0*/ 	.short	0x0006
        /*00d2*/ 	.short	0x0030
        /*00d4*/ 	.byte	0x00, 0xf0, 0x11, 0x00


	//----- nvinfo : EIATTR_KPARAM_INFO
	.align		4
.L_46:
        /*00d8*/ 	.byte	0x04, 0x17
        /*00da*/ 	.short	(.L_48 - .L_47)
.L_47:
        /*00dc*/ 	.word	0x00000000
        /*00e0*/ 	.short	0x0005
        /*00e2*/ 	.short	0x0028
        /*00e4*/ 	.byte	0x00, 0xf5, 0x21, 0x00


	//----- nvinfo : EIATTR_KPARAM_INFO
	.align		4
.L_48:
        /*00e8*/ 	.byte	0x04, 0x17
        /*00ea*/ 	.short	(.L_50 - .L_49)
.L_49:
        /*00ec*/ 	.word	0x00000000
        /*00f0*/ 	.short	0x0004
        /*00f2*/ 	.short	0x0020
        /*00f4*/ 	.byte	0x00, 0xf5, 0x21, 0x00


	//----- nvinfo : EIATTR_KPARAM_INFO
	.align		4
.L_50:
        /*00f8*/ 	.byte	0x04, 0x17
        /*00fa*/ 	.short	(.L_52 - .L_51)
.L_51:
        /*00fc*/ 	.word	0x00000000
        /*0100*/ 	.short	0x0003
        /*0102*/ 	.short	0x0018
        /*0104*/ 	.byte	0x00, 0xf5, 0x21, 0x00


	//----- nvinfo : EIATTR_KPARAM_INFO
	.align		4
.L_52:
        /*0108*/ 	.byte	0x04, 0x17
        /*010a*/ 	.short	(.L_54 - .L_53)
.L_53:
        /*010c*/ 	.word	0x00000000
        /*0110*/ 	.short	0x0002
        /*0112*/ 	.short	0x0010
        /*0114*/ 	.byte	0x00, 0xf5, 0x21, 0x00


	//----- nvinfo : EIATTR_KPARAM_INFO
	.align		4
.L_54:
        /*0118*/ 	.byte	0x04, 0x17
        /*011a*/ 	.short	(.L_56 - .L_55)
.L_55:
        /*011c*/ 	.word	0x00000000
        /*0120*/ 	.short	0x0001
        /*0122*/ 	.short	0x0008
        /*0124*/ 	.byte	0x00, 0xf5, 0x21, 0x00


	//----- nvinfo : EIATTR_KPARAM_INFO
	.align		4
.L_56:
        /*0128*/ 	.byte	0x04, 0x17
        /*012a*/ 	.short	(.L_58 - .L_57)
.L_57:
        /*012c*/ 	.word	0x00000000
        /*0130*/ 	.short	0x0000
        /*0132*/ 	.short	0x0000
        /*0134*/ 	.byte	0x00, 0xf5, 0x21, 0x00


	//----- nvinfo : EIATTR_SPARSE_MMA_MASK
	.align		4
.L_58:
        /*0138*/ 	.byte	0x03, 0x50
        /*013a*/ 	.short	0x0000


	//----- nvinfo : EIATTR_MAXREG_COUNT
	.align		4
        /*013c*/ 	.byte	0x03, 0x1b
        /*013e*/ 	.short	0x00ff


	//----- nvinfo : EIATTR_MERCURY_ISA_VERSION
	.align		4
        /*0140*/ 	.byte	0x03, 0x5f
        /*0142*/ 	.short	0x0101


	//----- nvinfo : EIATTR_VRC_CTA_INIT_COUNT
	.align		4
        /*0144*/ 	.byte	0x02, 0x4a
	.zero		1
	.zero		1


	//----- nvinfo : EIATTR_EXIT_INSTR_OFFSETS
	.align		4
        /*0148*/ 	.byte	0x04, 0x1c
        /*014a*/ 	.short	(.L_60 - .L_59)


	//   ....[0]....
.L_59:
        /*014c*/ 	.word	0x00000080


	//   ....[1]....
        /*0150*/ 	.word	0x00003d00


	//----- nvinfo : EIATTR_CRS_STACK_SIZE
	.align		4
.L_60:
        /*0154*/ 	.byte	0x04, 0x1e
        /*0156*/ 	.short	(.L_62 - .L_61)
.L_61:
        /*0158*/ 	.word	0x00000000


	//----- nvinfo : EIATTR_CBANK_PARAM_SIZE
	.align		4
.L_62:
        /*015c*/ 	.byte	0x03, 0x19
        /*015e*/ 	.short	0x0064


	//----- nvinfo : EIATTR_PARAM_CBANK
	.align		4
        /*0160*/ 	.byte	0x04, 0x0a
        /*0162*/ 	.short	(.L_64 - .L_63)
	.align		4
.L_63:
        /*0164*/ 	.word	index@(.nv.constant0._Z18monte_carlo_kernelPfS_S_S_S_S_fffffffiiffff)
        /*0168*/ 	.short	0x0380
        /*016a*/ 	.short	0x0064


	//----- nvinfo : EIATTR_SW_WAR
	.align		4
.L_64:
        /*016c*/ 	.byte	0x04, 0x36
        /*016e*/ 	.short	(.L_66 - .L_65)
.L_65:
        /*0170*/ 	.word	0x00000008
.L_66:


//--------------------- .nv.callgraph             --------------------------
	.section	.nv.callgraph,"",@"SHT_CUDA_CALLGRAPH"
	.align	4
	.sectionentsize	8
	.align		4
        /*0000*/ 	.word	0x00000000
	.align		4
        /*0004*/ 	.word	0xffffffff
	.align		4
        /*0008*/ 	.word	0x00000000
	.align		4
        /*000c*/ 	.word	0xfffffffe
	.align		4
        /*0010*/ 	.word	0x00000000
	.align		4
        /*0014*/ 	.word	0xfffffffd
	.align		4
        /*0018*/ 	.word	0x00000000
	.align		4
        /*001c*/ 	.word	0xfffffffc


//--------------------- .nv.constant4             --------------------------
	.section	.nv.constant4,"a",@progbits
	.align	8
	.align		8
.nv.constant4:
        /*0000*/ 	.dword	precalc_xorwow_matrix
	.align		8
        /*0008*/ 	.dword	precalc_xorwow_offset_matrix
	.align		8
        /*0010*/ 	.dword	mrg32k3aM1
	.align		8
        /*0018*/ 	.dword	mrg32k3aM2
	.align		8
        /*0020*/ 	.dword	mrg32k3aM1SubSeq
	.align		8
        /*0028*/ 	.dword	mrg32k3aM2SubSeq
	.align		8
        /*0030*/ 	.dword	mrg32k3aM1Seq
	.align		8
        /*0038*/ 	.dword	mrg32k3aM2Seq


//--------------------- .nv.constant3             --------------------------
	.section	.nv.constant3,"a",@progbits
	.align	8
.nv.constant3:
	.type		__cr_lgamma_table,@object
	.size		__cr_lgamma_table,(.L_8 - __cr_lgamma_table)
__cr_lgamma_table:
        /*0000*/ 	.byte	0x00, 0x00, 0x00, 0x00, 0x00, 0x00, 0x00, 0x00, 0x00, 0x00, 0x00, 0x00, 0x00, 0x00, 0x00, 0x00
        /*0010*/ 	.byte	0xef, 0x39, 0xfa, 0xfe, 0x42, 0x2e, 0xe6, 0x3f, 0x02, 0x20, 0x2a, 0xfa, 0x0b, 0xab, 0xfc, 0x3f
        /*0020*/ 	.byte	0xf9, 0x2c, 0x92, 0x7c, 0xa7, 0x6c, 0x09, 0x40, 0xc9, 0x79, 0x44, 0x3c, 0x64, 0x26, 0x13, 0x40
        /*0030*/ 	.byte	0xca, 0x01, 0xcf, 0x3a, 0x27, 0x51, 0x1a, 0x40, 0x30, 0xcc, 0x2d, 0xf3, 0xe1, 0x0c, 0x21, 0x40
        /*0040*/ 	.byte	0x0d, 0xb7, 0xfc, 0x82, 0x8e, 0x35, 0x25, 0x40
.L_8:


//--------------------- .text._Z18monte_carlo_kernelPfS_S_S_S_S_fffffffiiffff --------------------------
	.section	.text._Z18monte_carlo_kernelPfS_S_S_S_S_fffffffiiffff,"ax",@progbits
	.align	128
        .global         _Z18monte_carlo_kernelPfS_S_S_S_S_fffffffiiffff
        .type           _Z18monte_carlo_kernelPfS_S_S_S_S_fffffffiiffff,@function
        .size           _Z18monte_carlo_kernelPfS_S_S_S_S_fffffffiiffff,(.L_x_46 - _Z18monte_carlo_kernelPfS_S_S_S_S_fffffffiiffff)
        .other          _Z18monte_carlo_kernelPfS_S_S_S_S_fffffffiiffff,@"STO_CUDA_ENTRY STV_DEFAULT"
_Z18monte_carlo_kernelPfS_S_S_S_S_fffffffiiffff:
.text._Z18monte_carlo_kernelPfS_S_S_S_S_fffffffiiffff:
[----:B------:R-:W0:Y:S01]  /*0000*/  LDC R1, c[0x0][0x37c] ;  /* 0x0000df00ff017b82 */ /* 0x000e220000000800 */
[----:B------:R-:W1:Y:S07]  /*0010*/  S2R R9, SR_TID.X ;  /* 0x0000000000097919 */ /* 0x000e6e0000002100 */
[----:B------:R-:W1:Y:S01]  /*0020*/  S2UR UR4, SR_CTAID.X ;  /* 0x00000000000479c3 */ /* 0x000e620000002500 */
[----:B------:R-:W2:Y:S01]  /*0030*/  LDCU UR5, c[0x0][0x3d0] ;  /* 0x00007a00ff0577ac */ /* 0x000ea20008000800 */
[----:B0-----:R-:W-:-:S06]  /*0040*/  VIADD R1, R1, 0xffffffd0 ;  /* 0xffffffd001017836 */ /* 0x001fcc0000000000 */
[----:B------:R-:W1:Y:S02]  /*0050*/  LDC R0, c[0x0][0x360] ;  /* 0x0000d800ff007b82 */ /* 0x000e640000000800 */
[----:B-1----:R-:W-:-:S05]  /*0060*/  IMAD R9, R0, UR4, R9 ;  /* 0x0000000400097c24 */ /* 0x002fca000f8e0209 */
[----:B--2---:R-:W-:-:S13]  /*0070*/  ISETP.GE.AND P0, PT, R9, UR5, PT ;  /* 0x0000000509007c0c */ /* 0x004fda000bf06270 */
[----:B------:R-:W-:Y:S05]  /*0080*/  @P0 EXIT ;  /* 0x000000000000094d */ /* 0x000fea0003800000 */
[----:B------:R-:W-:Y:S01]  /*0090*/  IMAD.MOV.U32 R10, RZ, RZ, 0x423bb012 ;  /* 0x423bb012ff0a7424 */ /* 0x000fe200078e00ff */
[----:B------:R-:W0:Y:S01]  /*00a0*/  LDCU UR4, c[0x0][0x3b0] ;  /* 0x00007600ff0477ac */ /* 0x000e220008000800 */
[----:B------:R-:W-:Y:S01]  /*00b0*/  IMAD.MOV.U32 R11, RZ, RZ, -0x75bd8fc ;  /* 0xf8a42704ff0b7424 */ /* 0x000fe200078e00ff */
[----:B------:R-:W-:Y:S01]  /*00c0*/  ISETP.NE.AND P0, PT, R9, RZ, PT ;  /* 0x000000ff0900720c */ /* 0x000fe20003f05270 */
[----:B------:R-:W-:Y:S01]  /*00d0*/  IMAD.MOV.U32 R12, RZ, RZ, -0x23270784 ;  /* 0xdcd8f87cff0c7424 */ /* 0x000fe200078e00ff */
[----:B------:R-:W1:Y:S01]  /*00e0*/  LDCU.64 UR6, c[0x0][0x358] ;  /* 0x00006b00ff0677ac */ /* 0x000e620008000a00 */
[----:B------:R-:W-:Y:S01]  /*00f0*/  IMAD.MOV.U32 R13, RZ, RZ, 0x57fa2510 ;  /* 0x57fa2510ff0d7424 */ /* 0x000fe200078e00ff */
[----:B------:R-:W-:Y:S01]  /*0100*/  STL.64 [R1+0x8], R10 ;  /* 0x0000080a01007387 */ /* 0x000fe20000100a00 */
[----:B------:R-:W-:Y:S01]  /*0110*/  IMAD.MOV.U32 R6, RZ, RZ, 0x3198c20f ;  /* 0x3198c20fff067424 */ /* 0x000fe200078e00ff */
[----:B------:R-:W-:Y:S01]  /*0120*/  BSSY.RECONVERGENT B0, `(.L_x_0) ;  /* 0x0000261000007945 */ /* 0x000fe20003800200 */
[----:B------:R-:W-:Y:S01]  /*0130*/  IMAD.MOV.U32 R7, RZ, RZ, 0x5efdb30c ;  /* 0x5efdb30cff077424 */ /* 0x000fe200078e00ff */
[----:B------:R-:W-:Y:S01]  /*0140*/  STL.64 [R1+0x10], R12 ;  /* 0x0000100c01007387 */ /* 0x000fe20000100a00 */
[----:B------:R-:W-:Y:S01]  /*0150*/  SHF.R.S32.HI R0, RZ, 0x1f, R9 ;  /* 0x0000001fff007819 */ /* 0x000fe20000011409 */
[----:B------:R-:W-:-:S02]  /*0160*/  IMAD.MOV.U32 R8, RZ, RZ, 0x5efdb30c ;  /* 0x5efdb30cff087424 */ /* 0x000fc400078e00ff */
[----:B------:R0:W-:Y:S01]  /*0170*/  STL.64 [R1], R6 ;  /* 0x0000000601007387 */ /* 0x0001e20000100a00 */
[----:B------:R-:W-:Y:S02]  /*0180*/  IMAD.MOV.U32 R3, RZ, RZ, -0x75bd8fc ;  /* 0xf8a42704ff037424 */ /* 0x000fe400078e00ff */
[----:B------:R-:W-:Y:S02]  /*0190*/  IMAD.MOV.U32 R2, RZ, RZ, 0x423bb012 ;  /* 0x423bb012ff027424 */ /* 0x000fe400078e00ff */
[----:B------:R-:W-:Y:S02]  /*01a0*/  IMAD.MOV.U32 R5, RZ, RZ, 0x57fa2510 ;  /* 0x57fa2510ff057424 */ /* 0x000fe400078e00ff */
[----:B------:R-:W-:Y:S02]  /*01b0*/  IMAD.MOV.U32 R4, RZ, RZ, -0x23270784 ;  /* 0xdcd8f87cff047424 */ /* 0x000fe400078e00ff */
[----:B0-----:R-:W-:Y:S01]  /*01c0*/  IMAD.U32 R6, RZ, RZ, UR4 ;  /* 0x00000004ff067e24 */ /* 0x001fe2000f8e00ff */
[----:B-1----:R-:W-:Y:S06]  /*01d0*/  @!P0 BRA `(.L_x_1) ;  /* 0x0000002400548947 */ /* 0x002fec0003800000 */
[----:B------:R-:W-:Y:S02]  /*01e0*/  IMAD.MOV.U32 R15, RZ, RZ, R0 ;  /* 0x000000ffff0f7224 */ /* 0x000fe400078e0000 */
[----:B------:R-:W-:Y:S02]  /*01f0*/  IMAD.MOV.U32 R7, RZ, RZ, RZ ;  /* 0x000000ffff077224 */ /* 0x000fe400078e00ff */
[----:B------:R-:W-:Y:S02]  /*0200*/  IMAD.MOV.U32 R8, RZ, RZ, 0x5efdb30c ;  /* 0x5efdb30cff087424 */ /* 0x000fe400078e00ff */
[----:B------:R-:W-:Y:S02]  /*0210*/  IMAD.MOV.U32 R0, RZ, RZ, R9 ;  /* 0x000000ffff007224 */ /* 0x000fe400078e0009 */
[----:B------:R-:W-:Y:S02]  /*0220*/  IMAD.MOV.U32 R2, RZ, RZ, 0x423bb012 ;  /* 0x423bb012ff027424 */ /* 0x000fe400078e00ff */
[----:B------:R-:W-:-:S02]  /*0230*/  IMAD.MOV.U32 R3, RZ, RZ, -0x75bd8fc ;  /* 0xf8a42704ff037424 */ /* 0x000fc400078e00ff */
[----:B------:R-:W-:Y:S02]  /*0240*/  IMAD.MOV.U32 R4, RZ, RZ, -0x23270784 ;  /* 0xdcd8f87cff047424 */ /* 0x000fe400078e00ff */
[----:B------:R-:W-:-:S07]  /*0250*/  IMAD.MOV.U32 R5, RZ, RZ, 0x57fa2510 ;  /* 0x57fa2510ff057424 */ /* 0x000fce00078e00ff */
.L_x_10:
[----:B------:R-:W-:Y:S01]  /*0260*/  LOP3.LUT R20, R0, 0x3, RZ, 0xc0, !PT ;  /* 0x0000000300147812 */ /* 0x000fe200078ec0ff */
[----:B------:R-:W-:Y:S03]  /*0270*/  BSSY.RECONVERGENT B1, `(.L_x_2) ;  /* 0x0000245000017945 */ /* 0x000fe60003800200 */
[----:B------:R-:W-:-:S04]  /*0280*/  ISETP.NE.U32.AND P0, PT, R20, RZ, PT ;  /* 0x000000ff1400720c */ /* 0x000fc80003f05070 */
[----:B------:R-:W-:-:S13]  /*0290*/  ISETP.NE.AND.EX P0, PT, RZ, RZ, PT, P0 ;  /* 0x000000ffff00720c */ /* 0x000fda0003f05300 */
[----:B012---:R-:W-:Y:S05]  /*02a0*/  @!P0 BRA `(.L_x_3) ;  /* 0x0000002400048947 */ /* 0x007fea0003800000 */
[----:B------:R-:W0:Y:S01]  /*02b0*/  LDC.64 R10, c[0x4][RZ] ;  /* 0x01000000ff0a7b82 */ /* 0x000e220000000a00 */
[----:B------:R-:W-:Y:S01]  /*02c0*/  IMAD.MOV.U32 R8, RZ, RZ, RZ ;  /* 0x000000ffff087224 */ /* 0x000fe200078e00ff */
[----:B------:R-:W-:Y:S01]  /*02d0*/  CS2R R4, SRZ ;  /* 0x0000000000047805 */ /* 0x000fe2000001ff00 */
[----:B------:R-:W-:Y:S01]  /*02e0*/  IMAD.MOV.U32 R14, RZ, RZ, RZ ;  /* 0x000000ffff0e7224 */ /* 0x000fe200078e00ff */
[----:B------:R-:W-:Y:S01]  /*02f0*/  CS2R R2, SRZ ;  /* 0x0000000000027805 */ /* 0x000fe2000001ff00 */
[----:B0-----:R-:W-:-:S07]  /*0300*/  IMAD.WIDE.U32 R10, R7, 0xc80, R10 ;  /* 0x00000c80070a7825 */ /* 0x001fce00078e000a */
.L_x_5:
[----:B------:R-:W-:-:S06]  /*0310*/  IMAD R16, R14, 0x4, R1 ;  /* 0x000000040e107824 */ /* 0x000fcc00078e0201 */
[----:B------:R-:W5:Y:S01]  /*0320*/  LDL R16, [R16+0x4] ;  /* 0x0000040010107983 */ /* 0x000f620000100800 */
[----:B------:R-:W-:Y:S01]  /*0330*/  IMAD.SHL.U32 R17, R14, 0x20, RZ ;  /* 0x000000200e117824 */ /* 0x000fe200078e00ff */
[----:B------:R-:W-:-:S06]  /*0340*/  UMOV UR4, URZ ;  /* 0x000000ff00047c82 */ /* 0x000fcc0008000000 */
.L_x_4:
[----:B-----5:R-:W-:Y:S01]  /*0350*/  SHF.R.U32.HI R23, RZ, UR4, R16 ;  /* 0x00000004ff177c19 */ /* 0x020fe20008011610 */
[----:B------:R-:W-:-:S03]  /*0360*/  VIADD R12, R17, UR4 ;  /* 0x00000004110c7c36 */ /* 0x000fc60008000000 */
[----:B------:R-:W-:-:S04]  /*0370*/  LOP3.LUT R13, R23, 0x1, RZ, 0xc0, !PT ;  /* 0x00000001170d7812 */ /* 0x000fc800078ec0ff */
[----:B------:R-:W-:Y:S01]  /*0380*/  ISETP.NE.U32.AND P0, PT, R13, 0x1, PT ;  /* 0x000000010d00780c */ /* 0x000fe20003f05070 */
[----:B------:R-:W-:-:S03]  /*0390*/  IMAD R13, R12, 0x5, RZ ;  /* 0x000000050c0d7824 */ /* 0x000fc600078e02ff */
[----:B------:R-:W-:Y:S01]  /*03a0*/  R2P PR, R23, 0x7e ;  /* 0x0000007e17007804 */ /* 0x000fe20000000000 */
[----:B------:R-:W-:-:S08]  /*03b0*/  IMAD.WIDE.U32 R12, R13, 0x4, R10 ;  /* 0x000000040d0c7825 */ /* 0x000fd000078e000a */
[----:B------:R-:W2:Y:S04]  /*03c0*/  @!P0 LDG.E R19, desc[UR6][R12.64] ;  /* 0x000000060c138981 */ /* 0x000ea8000c1e1900 */
[----:B------:R-:W3:Y:S04]  /*03d0*/  @P1 LDG.E R25, desc[UR6][R12.64+0x14] ;  /* 0x000014060c191981 */ /* 0x000ee8000c1e1900 */
[----:B------:R-:W4:Y:S04]  /*03e0*/  @!P0 LDG.E R21, desc[UR6][R12.64+0x4] ;  /* 0x000004060c158981 */ /* 0x000f28000c1e1900 */
[----:B------:R-:W4:Y:S04]  /*03f0*/  @P2 LDG.E R27, desc[UR6][R12.64+0x28] ;  /* 0x000028060c1b2981 */ /* 0x000f28000c1e1900 */
[----:B------:R-:W4:Y:S04]  /*0400*/  @!P0 LDG.E R18, desc[UR6][R12.64+0x8] ;  /* 0x000008060c128981 */ /* 0x000f28000c1e1900 */
[----:B------:R-:W4:Y:S04]  /*0410*/  @!P0 LDG.E R22, desc[UR6][R12.64+0x10] ;  /* 0x000010060c168981 */ /* 0x000f28000c1e1900 */
[----:B------:R-:W4:Y:S01]  /*0420*/  @P1 LDG.E R24, desc[UR6][R12.64+0x24] ;  /* 0x000024060c181981 */ /* 0x000f22000c1e1900 */
[----:B--2---:R-:W-:-:S03]  /*0430*/  @!P0 LOP3.LUT R8, R8, R19, RZ, 0x3c, !PT ;  /* 0x0000001308088212 */ /* 0x004fc600078e3cff */
[----:B------:R-:W2:Y:S01]  /*0440*/  @!P0 LDG.E R19, desc[UR6][R12.64+0xc] ;  /* 0x00000c060c138981 */ /* 0x000ea2000c1e1900 */
[----:B---3--:R-:W-:-:S03]  /*0450*/  @P1 LOP3.LUT R8, R8, R25, RZ, 0x3c, !PT ;  /* 0x0000001908081212 */ /* 0x008fc600078e3cff */
[----:B------:R-:W3:Y:S01]  /*0460*/  @P3 LDG.E R25, desc[UR6][R12.64+0x3c] ;  /* 0x00003c060c193981 */ /* 0x000ee2000c1e1900 */
[----:B----4-:R-:W-:-:S03]  /*0470*/  @!P0 LOP3.LUT R2, R2, R21, RZ, 0x3c, !PT ;  /* 0x0000001502028212 */ /* 0x010fc600078e3cff */
[----:B------:R-:W4:Y:S01]  /*0480*/  @P1 LDG.E R21, desc[UR6][R12.64+0x18] ;  /* 0x000018060c151981 */ /* 0x000f22000c1e1900 */
[----:B------:R-:W-:-:S03]  /*0490*/  @P2 LOP3.LUT R8, R8, R27, RZ, 0x3c, !PT ;  /* 0x0000001b08082212 */ /* 0x000fc600078e3cff */
[----:B------:R-:W4:Y:S01]  /*04a0*/  @P5 LDG.E R27, desc[UR6][R12.64+0x64] ;  /* 0x000064060c1b5981 */ /* 0x000f22000c1e1900 */
[----:B------:R-:W-:-:S03]  /*04b0*/  @!P0 LOP3.LUT R3, R3, R18, RZ, 0x3c, !PT ;  /* 0x0000001203038212 */ /* 0x000fc600078e3cff */
[----:B------:R-:W4:Y:S01]  /*04c0*/  @P1 LDG.E R18, desc[UR6][R12.64+0x1c] ;  /* 0x00001c060c121981 */ /* 0x000f22000c1e1900 */
[----:B------:R-:W-:-:S03]  /*04d0*/  @!P0 LOP3.LUT R5, R5, R22, RZ, 0x3c, !PT ;  /* 0x0000001605058212 */ /* 0x000fc600078e3cff */
[----:B------:R-:W4:Y:S01]  /*04e0*/  @P2 LDG.E R22, desc[UR6][R12.64+0x30] ;  /* 0x000030060c162981 */ /* 0x000f22000c1e1900 */
[----:B--2---:R-:W-:-:S03]  /*04f0*/  @!P0 LOP3.LUT R4, R4, R19, RZ, 0x3c, !PT ;  /* 0x0000001304048212 */ /* 0x004fc600078e3cff */
[----:B------:R-:W2:Y:S01]  /*0500*/  @P1 LDG.E R19, desc[UR6][R12.64+0x20] ;  /* 0x000020060c131981 */ /* 0x000ea2000c1e1900 */
[----:B---3--:R-:W-:-:S03]  /*0510*/  @P3 LOP3.LUT R8, R8, R25, RZ, 0x3c, !PT ;  /* 0x0000001908083212 */ /* 0x008fc600078e3cff */
[----:B------:R-:W3:Y:S01]  /*0520*/  @P4 LDG.E R25, desc[UR6][R12.64+0x50] ;  /* 0x000050060c194981 */ /* 0x000ee2000c1e1900 */
[----:B----4-:R-:W-:-:S03]  /*0530*/  @P1 LOP3.LUT R2, R2, R21, RZ, 0x3c, !PT ;  /* 0x0000001502021212 */ /* 0x010fc600078e3cff */
[----:B------:R-:W4:Y:S01]  /*0540*/  @P2 LDG.E R21, desc[UR6][R12.64+0x2c] ;  /* 0x00002c060c152981 */ /* 0x000f22000c1e1900 */
[----:B------:R-:W-:-:S03]  /*0550*/  @P1 LOP3.LUT R5, R5, R24, RZ, 0x3c, !PT ;  /* 0x0000001805051212 */ /* 0x000fc600078e3cff */
[----:B------:R-:W4:Y:S01]  /*0560*/  @P2 LDG.E R24, desc[UR6][R12.64+0x38] ;  /* 0x000038060c182981 */ /* 0x000f22000c1e1900 */
[----:B------:R-:W-:-:S03]  /*0570*/  @P1 LOP3.LUT R3, R3, R18, RZ, 0x3c, !PT ;  /* 0x0000001203031212 */ /* 0x000fc600078e3cff */
[----:B------:R-:W4:Y:S01]  /*0580*/  @P3 LDG.E R18, desc[UR6][R12.64+0x44] ;  /* 0x000044060c123981 */ /* 0x000f22000c1e1900 */
[----:B------:R-:W-:-:S03]  /*0590*/  @P2 LOP3.LUT R3, R3, R22, RZ, 0x3c, !PT ;  /* 0x0000001603032212 */ /* 0x000fc600078e3cff */
[----:B------:R-:W4:Y:S01]  /*05a0*/  @P3 LDG.E R22, desc[UR6][R12.64+0x4c] ;  /* 0x00004c060c163981 */ /* 0x000f22000c1e1900 */
[----:B--2---:R-:W-:-:S03]  /*05b0*/  @P1 LOP3.LUT R4, R4, R19, RZ, 0x3c, !PT ;  /* 0x0000001304041212 */ /* 0x004fc600078e3cff */
[----:B------:R-:W2:Y:S01]  /*05c0*/  @P2 LDG.E R19, desc[UR6][R12.64+0x34] ;  /* 0x000034060c132981 */ /* 0x000ea2000c1e1900 */
[----:B---3--:R-:W-:-:S03]  /*05d0*/  @P4 LOP3.LUT R8, R8, R25, RZ, 0x3c, !PT ;  /* 0x0000001908084212 */ /* 0x008fc600078e3cff */
[----:B------:R-:W3:Y:S01]  /*05e0*/  @P3 LDG.E R25, desc[UR6][R12.64+0x48] ;  /* 0x000048060c193981 */ /* 0x000ee2000c1e1900 */
[----:B----4-:R-:W-:-:S03]  /*05f0*/  @P2 LOP3.LUT R2, R2, R21, RZ, 0x3c, !PT ;  /* 0x0000001502022212 */ /* 0x010fc600078e3cff */
[----:B------:R-:W4:Y:S01]  /*0600*/  @P3 LDG.E R21, desc[UR6][R12.64+0x40] ;  /* 0x000040060c153981 */ /* 0x000f22000c1e1900 */
[----:B------:R-:W-:Y:S02]  /*0610*/  @P2 LOP3.LUT R5, R5, R24, RZ, 0x3c, !PT ;  /* 0x0000001805052212 */ /* 0x000fe400078e3cff */
[----:B------:R-:W-:Y:S01]  /*0620*/  @P3 LOP3.LUT R3, R3, R18, RZ, 0x3c, !PT ;  /* 0x0000001203033212 */ /* 0x000fe200078e3cff */
[----:B------:R-:W4:Y:S04]  /*0630*/  @P6 LDG.E R24, desc[UR6][R12.64+0x80] ;  /* 0x000080060c186981 */ /* 0x000f28000c1e1900 */
        /* <DEDUP_REMOVED lines=9> */
[----:B------:R-:W-:Y:S02]  /*06d0*/  LOP3.LUT P0, RZ, R23, 0x80, RZ, 0xc0, !PT ;  /* 0x0000008017ff7812 */ /* 0x000fe4000780c0ff */
[----:B------:R-:W-:Y:S02]  /*06e0*/  @P5 LOP3.LUT R8, R8, R27, RZ, 0x3c, !PT ;  /* 0x0000001b08085212 */ /* 0x000fe400078e3cff */
        /* <DEDUP_REMOVED lines=12> */
[----:B------:R-:W-:Y:S02]  /*07b0*/  @P5 LOP3.LUT R3, R3, R18, RZ, 0x3c, !PT ;  /* 0x0000001203035212 */ /* 0x000fe400078e3cff */
[----:B------:R-:W4:Y:S01]  /*07c0*/  @P6 LDG.E R18, desc[UR6][R12.64+0x88] ;  /* 0x000088060c126981 */ /* 0x000f22000c1e1900 */
[----:B------:R-:W-:Y:S02]  /*07d0*/  @P5 LOP3.LUT R5, R5, R22, RZ, 0x3c, !PT ;  /* 0x0000001605055212 */ /* 0x000fe400078e3cff */
[----:B------:R-:W-:Y:S01]  /*07e0*/  @P6 LOP3.LUT R3, R3, R24, RZ, 0x3c, !PT ;  /* 0x0000001803036212 */ /* 0x000fe200078e3cff */
[----:B------:R-:W4:Y:S04]  /*07f0*/  @P0 LDG.E R22, desc[UR6][R12.64+0x94] ;  /* 0x000094060c160981 */ /* 0x000f28000c1e1900 */
        /* <DEDUP_REMOVED lines=9> */
[----:B------:R-:W-:Y:S02]  /*0890*/  @P0 LOP3.LUT R5, R5, R24, RZ, 0x3c, !PT ;  /* 0x0000001805050212 */ /* 0x000fe400078e3cff */
[----:B--2---:R-:W-:-:S04]  /*08a0*/  @P6 LOP3.LUT R4, R4, R19, RZ, 0x3c, !PT ;  /* 0x0000001304046212 */ /* 0x004fc800078e3cff */
[----:B---3--:R-:W-:Y:S02]  /*08b0*/  @P0 LOP3.LUT R4, R4, R25, RZ, 0x3c, !PT ;  /* 0x0000001904040212 */ /* 0x008fe400078e3cff */
[----:B----4-:R-:W-:Y:S02]  /*08c0*/  @P0 LOP3.LUT R2, R2, R21, RZ, 0x3c, !PT ;  /* 0x0000001502020212 */ /* 0x010fe400078e3cff */
[----:B------:R-:W-:-:S13]  /*08d0*/  R2P PR, R23.B1, 0x7f ;  /* 0x0000007f17007804 */ /* 0x000fda0000001000 */
[----:B------:R-:W2:Y:S04]  /*08e0*/  @P0 LDG.E R21, desc[UR6][R12.64+0xa0] ;  /* 0x0000a0060c150981 */ /* 0x000ea8000c1e1900 */
[----:B------:R-:W3:Y:S04]  /*08f0*/  @P1 LDG.E R25, desc[UR6][R12.64+0xb4] ;  /* 0x0000b4060c191981 */ /* 0x000ee8000c1e1900 */
[----:B------:R-:W4:Y:S04]  /*0900*/  @P2 LDG.E R27, desc[UR6][R12.64+0xc8] ;  /* 0x0000c8060c1b2981 */ /* 0x000f28000c1e1900 */
[----:B------:R-:W4:Y:S04]  /*0910*/  @P0 LDG.E R19, desc[UR6][R12.64+0xa4] ;  /* 0x0000a4060c130981 */ /* 0x000f28000c1e1900 */
[----:B------:R-:W4:Y:S04]  /*0920*/  @P0 LDG.E R22, desc[UR6][R12.64+0xa8] ;  /* 0x0000a8060c160981 */ /* 0x000f28000c1e1900 */
[----:B------:R-:W4:Y:S04]  /*0930*/  @P0 LDG.E R24, desc[UR6][R12.64+0xb0] ;  /* 0x0000b0060c180981 */ /* 0x000f28000c1e1900 */
        /* <DEDUP_REMOVED lines=18> */
[----:B------:R-:W-:Y:S02]  /*0a60*/  LOP3.LUT P0, RZ, R23, 0x8000, RZ, 0xc0, !PT ;  /* 0x0000800017ff7812 */ /* 0x000fe4000780c0ff */
[----:B---3--:R-:W-:Y:S01]  /*0a70*/  @P1 LOP3.LUT R2, R2, R25, RZ, 0x3c, !PT ;  /* 0x0000001902021212 */ /* 0x008fe200078e3cff */
[----:B------:R-:W3:Y:S04]  /*0a80*/  @P2 LDG.E R23, desc[UR6][R12.64+0xd4] ;  /* 0x0000d4060c172981 */ /* 0x000ee8000c1e1900 */
[----:B------:R-:W3:Y:S01]  /*0a90*/  @P5 LDG.E R25, desc[UR6][R12.64+0x104] ;  /* 0x000104060c195981 */ /* 0x000ee2000c1e1900 */
[----:B------:R-:W-:Y:S02]  /*0aa0*/  @P3 LOP3.LUT R8, R8, R29, RZ, 0x3c, !PT ;  /* 0x0000001d08083212 */ /* 0x000fe400078e3cff */
[----:B----4-:R-:W-:-:S02]  /*0ab0*/  @P1 LOP3.LUT R4, R4, R19, RZ, 0x3c, !PT ;  /* 0x0000001304041212 */ /* 0x010fc400078e3cff */
[----:B------:R-:W-:Y:S01]  /*0ac0*/  @P4 LOP3.LUT R8, R8, R27, RZ, 0x3c, !PT ;  /* 0x0000001b08084212 */ /* 0x000fe200078e3cff */
[----:B------:R-:W4:Y:S01]  /*0ad0*/  @P3 LDG.E R19, desc[UR6][R12.64+0xe0] ;  /* 0x0000e0060c133981 */ /* 0x000f22000c1e1900 */
[----:B------:R-:W-:Y:S02]  /*0ae0*/  @P1 LOP3.LUT R5, R5, R22, RZ, 0x3c, !PT ;  /* 0x0000001605051212 */ /* 0x000fe400078e3cff */
[----:B------:R-:W-:Y:S01]  /*0af0*/  @P2 LOP3.LUT R3, R3, R24, RZ, 0x3c, !PT ;  /* 0x0000001803032212 */ /* 0x000fe200078e3cff */
[----:B------:R-:W4:Y:S04]  /*0b00*/  @P3 LDG.E R22, desc[UR6][R12.64+0xe4] ;  /* 0x0000e4060c163981 */ /* 0x000f28000c1e1900 */
[----:B------:R-:W4:Y:S01]  /*0b10*/  @P3 LDG.E R24, desc[UR6][R12.64+0xec] ;  /* 0x0000ec060c183981 */ /* 0x000f22000c1e1900 */
[----:B------:R-:W-:-:S03]  /*0b20*/  @P2 LOP3.LUT R5, R5, R18, RZ, 0x3c, !PT ;  /* 0x0000001205052212 */ /* 0x000fc600078e3cff */
[----:B------:R-:W4:Y:S04]  /*0b30*/  @P4 LDG.E R18, desc[UR6][R12.64+0xf8] ;  /* 0x0000f8060c124981 */ /* 0x000f28000c1e1900 */
[----:B------:R-:W4:Y:S01]  /*0b40*/  @P0 LDG.E R26, desc[UR6][R12.64+0x13c] ;  /* 0x00013c060c1a0981 */ /* 0x000f22000c1e1900 */
[----:B--2---:R-:W-:-:S03]  /*0b50*/  @P2 LOP3.LUT R2, R2, R21, RZ, 0x3c, !PT ;  /* 0x0000001502022212 */ /* 0x004fc600078e3cff */
[----:B------:R-:W2:Y:S01]  /*0b60*/  @P3 LDG.E R21, desc[UR6][R12.64+0xe8] ;  /* 0x0000e8060c153981 */ /* 0x000ea2000c1e1900 */
[----:B---3--:R-:W-:-:S03]  /*0b70*/  @P2 LOP3.LUT R4, R4, R23, RZ, 0x3c, !PT ;  /* 0x0000001704042212 */ /* 0x008fc600078e3cff */
[----:B------:R-:W3:Y:S01]  /*0b80*/  @P4 LDG.E R23, desc[UR6][R12.64+0xf4] ;  /* 0x0000f4060c174981 */ /* 0x000ee2000c1e1900 */
[----:B------:R-:W-:-:S03]  /*0b90*/  @P5 LOP3.LUT R8, R8, R25, RZ, 0x3c, !PT ;  /* 0x0000001908085212 */ /* 0x000fc600078e3cff */
        /* <DEDUP_REMOVED lines=29> */
[----:B------:R-:W-:-:S04]  /*0d70*/  UIADD3 UR4, UPT, UPT, UR4, 0x10, URZ ;  /* 0x0000001004047890 */ /* 0x000fc8000fffe0ff */
[----:B------:R-:W-:Y:S01]  /*0d80*/  UISETP.NE.AND UP0, UPT, UR4, 0x20, UPT ;  /* 0x000000200400788c */ /* 0x000fe2000bf05270 */
[----:B----4-:R-:W-:Y:S02]  /*0d90*/  @P6 LOP3.LUT R2, R2, R19, RZ, 0x3c, !PT ;  /* 0x0000001302026212 */ /* 0x010fe400078e3cff */
[----:B------:R-:W-:Y:S02]  /*0da0*/  @P6 LOP3.LUT R3, R3, R22, RZ, 0x3c, !PT ;  /* 0x0000001603036212 */ /* 0x000fe400078e3cff */
[----:B------:R-:W-:Y:S02]  /*0db0*/  @P6 LOP3.LUT R5, R5, R24, RZ, 0x3c, !PT ;  /* 0x0000001805056212 */ /* 0x000fe400078e3cff */
[----:B------:R-:W-:Y:S02]  /*0dc0*/  @P0 LOP3.LUT R3, R3, R18, RZ, 0x3c, !PT ;  /* 0x0000001203030212 */ /* 0x000fe400078e3cff */
[----:B------:R-:W-:Y:S02]  /*0dd0*/  @P0 LOP3.LUT R5, R5, R26, RZ, 0x3c, !PT ;  /* 0x0000001a05050212 */ /* 0x000fe400078e3cff */
[----:B--2---:R-:W-:-:S02]  /*0de0*/  @P6 LOP3.LUT R4, R4, R21, RZ, 0x3c, !PT ;  /* 0x0000001504046212 */ /* 0x004fc400078e3cff */
[----:B---3--:R-:W-:Y:S02]  /*0df0*/  @P0 LOP3.LUT R2, R2, R23, RZ, 0x3c, !PT ;  /* 0x0000001702020212 */ /* 0x008fe400078e3cff */
[----:B------:R-:W-:Y:S01]  /*0e00*/  @P0 LOP3.LUT R4, R4, R25, RZ, 0x3c, !PT ;  /* 0x0000001904040212 */ /* 0x000fe200078e3cff */
[----:B------:R-:W-:Y:S06]  /*0e10*/  BRA.U UP0, `(.L_x_4) ;  /* 0xfffffff5004c7547 */ /* 0x000fec000b83ffff */
[----:B------:R-:W-:-:S05]  /*0e20*/  VIADD R14, R14, 0x1 ;  /* 0x000000010e0e7836 */ /* 0x000fca0000000000 */
[----:B------:R-:W-:-:S13]  /*0e30*/  ISETP.NE.AND P0, PT, R14, 0x5, PT ;  /* 0x000000050e00780c */ /* 0x000fda0003f05270 */
[----:B------:R-:W-:Y:S05]  /*0e40*/  @P0 BRA `(.L_x_5) ;  /* 0xfffffff400300947 */ /* 0x000fea000383ffff */
[----:B------:R0:W-:Y:S01]  /*0e50*/  STL [R1+0x4], R8 ;  /* 0x0000040801007387 */ /* 0x0001e20000100800 */
[----:B------:R-:W-:-:S03]  /*0e60*/  ISETP.NE.U32.AND P0, PT, R20, 0x1, PT ;  /* 0x000000011400780c */ /* 0x000fc60003f05070 */
[----:B------:R0:W-:Y:S01]  /*0e70*/  STL.64 [R1+0x8], R2 ;  /* 0x0000080201007387 */ /* 0x0001e20000100a00 */
[----:B------:R-:W-:-:S03]  /*0e80*/  ISETP.NE.AND.EX P0, PT, RZ, RZ, PT, P0 ;  /* 0x000000ffff00720c */ /* 0x000fc60003f05300 */
[----:B------:R0:W-:Y:S10]  /*0e90*/  STL.64 [R1+0x10], R4 ;  /* 0x0000100401007387 */ /* 0x0001f40000100a00 */
[----:B------:R-:W-:Y:S05]  /*0ea0*/  @!P0 BRA `(.L_x_3) ;  /* 0x0000001800048947 */ /* 0x000fea0003800000 */
[----:B------:R-:W-:Y:S01]  /*0eb0*/  UMOV UR4, URZ ;  /* 0x000000ff00047c82 */ /* 0x000fe20008000000 */
[----:B------:R-:W-:Y:S01]  /*0ec0*/  UMOV UR5, URZ ;  /* 0x000000ff00057c82 */ /* 0x000fe20008000000 */
[----:B0-----:R-:W-:Y:S02]  /*0ed0*/  IMAD.MOV.U32 R8, RZ, RZ, RZ ;  /* 0x000000ffff087224 */ /* 0x001fe400078e00ff */
[----:B------:R-:W-:Y:S02]  /*0ee0*/  IMAD.MOV.U32 R14, RZ, RZ, RZ ;  /* 0x000000ffff0e7224 */ /* 0x000fe400078e00ff */
[----:B------:R-:W-:Y:S02]  /*0ef0*/  IMAD.U32 R5, RZ, RZ, UR4 ;  /* 0x00000004ff057e24 */ /* 0x000fe4000f8e00ff */
[----:B------:R-:W-:Y:S02]  /*0f00*/  IMAD.U32 R4, RZ, RZ, UR5 ;  /* 0x00000005ff047e24 */ /* 0x000fe4000f8e00ff */
[----:B------:R-:W-:-:S02]  /*0f10*/  IMAD.U32 R3, RZ, RZ, UR4 ;  /* 0x00000004ff037e24 */ /* 0x000fc4000f8e00ff */
[----:B------:R-:W-:-:S07]  /*0f20*/  IMAD.U32 R2, RZ, RZ, UR5 ;  /* 0x00000005ff027e24 */ /* 0x000fce000f8e00ff */
.L_x_7:
[----:B------:R-:W-:-:S06]  /*0f30*/  IMAD R16, R14, 0x4, R1 ;  /* 0x000000040e107824 */ /* 0x000fcc00078e0201 */
[----:B------:R-:W5:Y:S01]  /*0f40*/  LDL R16, [R16+0x4] ;  /* 0x0000040010107983 */ /* 0x000f620000100800 */
[----:B------:R-:W-:Y:S01]  /*0f50*/  IMAD.SHL.U32 R17, R14, 0x20, RZ ;  /* 0x000000200e117824 */ /* 0x000fe200078e00ff */
[----:B------:R-:W-:-:S06]  /*0f60*/  UMOV UR4, URZ ;  /* 0x000000ff00047c82 */ /* 0x000fcc0008000000 */
.L_x_6:
        /* <DEDUP_REMOVED lines=181> */
[----:B------:R-:W-:Y:S05]  /*1ac0*/  @P0 BRA `(.L_x_3) ;  /* 0x0000000800fc0947 */ /* 0x000fea0003800000 */
[----:B------:R-:W-:Y:S01]  /*1ad0*/  UMOV UR4, URZ ;  /* 0x000000ff00047c82 */ /* 0x000fe20008000000 */
[----:B------:R-:W-:Y:S01]  /*1ae0*/  UMOV UR5, URZ ;  /* 0x000000ff00057c82 */ /* 0x000fe20008000000 */
[----:B-1----:R-:W-:Y:S02]  /*1af0*/  IMAD.MOV.U32 R8, RZ, RZ, RZ ;  /* 0x000000ffff087224 */ /* 0x002fe400078e00ff */
[----:B------:R-:W-:Y:S02]  /*1b00*/  IMAD.MOV.U32 R14, RZ, RZ, RZ ;  /* 0x000000ffff0e7224 */ /* 0x000fe400078e00ff */
[----:B------:R-:W-:Y:S02]  /*1b10*/  IMAD.U32 R5, RZ, RZ, UR4 ;  /* 0x00000004ff057e24 */ /* 0x000fe4000f8e00ff */
[----:B------:R-:W-:Y:S02]  /*1b20*/  IMAD.U32 R4, RZ, RZ, UR5 ;  /* 0x00000005ff047e24 */ /* 0x000fe4000f8e00ff */
[----:B------:R-:W-:-:S02]  /*1b30*/  IMAD.U32 R3, RZ, RZ, UR4 ;  /* 0x00000004ff037e24 */ /* 0x000fc4000f8e00ff */
[----:B------:R-:W-:-:S07]  /*1b40*/  IMAD.U32 R2, RZ, RZ, UR5 ;  /* 0x00000005ff027e24 */ /* 0x000fce000f8e00ff */
.L_x_9:
[----:B------:R-:W-:-:S06]  /*1b50*/  IMAD R16, R14, 0x4, R1 ;  /* 0x000000040e107824 */ /* 0x000fcc00078e0201 */
[----:B------:R-:W5:Y:S01]  /*1b60*/  LDL R16, [R16+0x4] ;  /* 0x0000040010107983 */ /* 0x000f620000100800 */
[----:B------:R-:W-:Y:S01]  /*1b70*/  IMAD.SHL.U32 R17, R14, 0x20, RZ ;  /* 0x000000200e117824 */ /* 0x000fe200078e00ff */
[----:B------:R-:W-:-:S06]  /*1b80*/  UMOV UR4, URZ ;  /* 0x000000ff00047c82 */ /* 0x000fcc0008000000 */
.L_x_8:
        /* <DEDUP_REMOVED lines=8> */
[----:B------:R-:W3:Y:S04]  /*1c10*/  @!P0 LDG.E R18, desc[UR6][R12.64+0x10] ;  /* 0x000010060c128981 */ /* 0x000ee8000c1e1900 */
[----:B------:R-:W4:Y:S04]  /*1c20*/  @P1 LDG.E R21, desc[UR6][R12.64+0x14] ;  /* 0x000014060c151981 */ /* 0x000f28000c1e1900 */
[----:B------:R-:W4:Y:S04]  /*1c30*/  @P2 LDG.E R23, desc[UR6][R12.64+0x28] ;  /* 0x000028060c172981 */ /* 0x000f28000c1e1900 */
[----:B------:R-:W4:Y:S04]  /*1c40*/  @P1 LDG.E R22, desc[UR6][R12.64+0x24] ;  /* 0x000024060c161981 */ /* 0x000f28000c1e1900 */
[----:B------:R-:W4:Y:S04]  /*1c50*/  @P2 LDG.E R24, desc[UR6][R12.64+0x38] ;  /* 0x000038060c182981 */ /* 0x000f28000c1e1900 */
[----:B------:R-:W4:Y:S04]  /*1c60*/  @P3 LDG.E R25, desc[UR6][R12.64+0x3c] ;  /* 0x00003c060c193981 */ /* 0x000f28000c1e1900 */
[----:B------:R-:W4:Y:S01]  /*1c70*/  @P4 LDG.E R27, desc[UR6][R12.64+0x50] ;  /* 0x000050060c1b4981 */ /* 0x000f22000c1e1900 */
[----:B--2---:R-:W-:-:S03]  /*1c80*/  @!P0 LOP3.LUT R8, R8, R19, RZ, 0x3c, !PT ;  /* 0x0000001308088212 */ /* 0x004fc600078e3cff */
[----:B------:R-:W2:Y:S01]  /*1c90*/  @!P0 LDG.E R19, desc[UR6][R12.64+0x4] ;  /* 0x000004060c138981 */ /* 0x000ea2000c1e1900 */
[----:B---3--:R-:W-:-:S03]  /*1ca0*/  @!P0 LOP3.LUT R5, R5, R18, RZ, 0x3c, !PT ;  /* 0x0000001205058212 */ /* 0x008fc600078e3cff */
[----:B------:R-:W3:Y:S01]  /*1cb0*/  @!P0 LDG.E R18, desc[UR6][R12.64+0x8] ;  /* 0x000008060c128981 */ /* 0x000ee2000c1e1900 */
[----:B----4-:R-:W-:-:S03]  /*1cc0*/  @P1 LOP3.LUT R8, R8, R21, RZ, 0x3c, !PT ;  /* 0x0000001508081212 */ /* 0x010fc600078e3cff */
[----:B------:R-:W4:Y:S01]  /*1cd0*/  @!P0 LDG.E R21, desc[UR6][R12.64+0xc] ;  /* 0x00000c060c158981 */ /* 0x000f22000c1e1900 */
[----:B------:R-:W-:-:S03]  /*1ce0*/  @P2 LOP3.LUT R8, R8, R23, RZ, 0x3c, !PT ;  /* 0x0000001708082212 */ /* 0x000fc600078e3cff */
[----:B------:R-:W4:Y:S01]  /*1cf0*/  @P1 LDG.E R23, desc[UR6][R12.64+0x18] ;  /* 0x000018060c171981 */ /* 0x000f22000c1e1900 */
[----:B------:R-:W-:-:S03]  /*1d00*/  @P1 LOP3.LUT R5, R5, R22, RZ, 0x3c, !PT ;  /* 0x0000001605051212 */ /* 0x000fc600078e3cff */
[----:B------:R-:W4:Y:S01]  /*1d10*/  @P2 LDG.E R22, desc[UR6][R12.64+0x30] ;  /* 0x000030060c162981 */ /* 0x000f22000c1e1900 */
[----:B--2---:R-:W-:-:S03]  /*1d20*/  @!P0 LOP3.LUT R2, R2, R19, RZ, 0x3c, !PT ;  /* 0x0000001302028212 */ /* 0x004fc600078e3cff */
[----:B------:R-:W2:Y:S01]  /*1d30*/  @P1 LDG.E R19, desc[UR6][R12.64+0x20] ;  /* 0x000020060c131981 */ /* 0x000ea2000c1e1900 */
[----:B---3--:R-:W-:-:S03]  /*1d40*/  @!P0 LOP3.LUT R3, R3, R18, RZ, 0x3c, !PT ;  /* 0x0000001203038212 */ /* 0x008fc600078e3cff */
[----:B------:R-:W3:Y:S01]  /*1d50*/  @P1 LDG.E R18, desc[UR6][R12.64+0x1c] ;  /* 0x00001c060c121981 */ /* 0x000ee2000c1e1900 */
[----:B----4-:R-:W-:-:S03]  /*1d60*/  @!P0 LOP3.LUT R4, R4, R21, RZ, 0x3c, !PT ;  /* 0x0000001504048212 */ /* 0x010fc600078e3cff */
        /* <DEDUP_REMOVED lines=13> */
[----:B----4-:R-:W-:Y:S02]  /*1e40*/  @P2 LOP3.LUT R2, R2, R21, RZ, 0x3c, !PT ;  /* 0x0000001502022212 */ /* 0x010fe400078e3cff */
[----:B------:R-:W-:Y:S01]  /*1e50*/  @P2 LOP3.LUT R4, R4, R23, RZ, 0x3c, !PT ;  /* 0x0000001704042212 */ /* 0x000fe200078e3cff */
[----:B------:R-:W4:Y:S04]  /*1e60*/  @P3 LDG.E R21, desc[UR6][R12.64+0x48] ;  /* 0x000048060c153981 */ /* 0x000f28000c1e1900 */
[----:B------:R-:W4:Y:S01]  /*1e70*/  @P4 LDG.E R23, desc[UR6][R12.64+0x54] ;  /* 0x000054060c174981 */ /* 0x000f22000c1e1900 */
[----:B------:R-:W-:Y:S02]  /*1e80*/  @P4 LOP3.LUT R8, R8, R27, RZ, 0x3c, !PT ;  /* 0x0000001b08084212 */ /* 0x000fe400078e3cff */
[----:B------:R-:W-:-:S02]  /*1e90*/  @P3 LOP3.LUT R5, R5, R24, RZ, 0x3c, !PT ;  /* 0x0000001805053212 */ /* 0x000fc400078e3cff */
        /* <DEDUP_REMOVED lines=13> */
[----:B------:R-:W-:Y:S02]  /*1f70*/  LOP3.LUT P0, RZ, R20, 0x80, RZ, 0xc0, !PT ;  /* 0x0000008014ff7812 */ /* 0x000fe4000780c0ff */
[----:B------:R-:W-:Y:S02]  /*1f80*/  @P4 LOP3.LUT R5, R5, R24, RZ, 0x3c, !PT ;  /* 0x0000001805054212 */ /* 0x000fe400078e3cff */
[----:B------:R-:W-:Y:S02]  /*1f90*/  @P6 LOP3.LUT R8, R8, R25, RZ, 0x3c, !PT ;  /* 0x0000001908086212 */ /* 0x000fe400078e3cff */
[----:B------:R-:W4:Y:S07]  /*1fa0*/  @P6 LDG.E R25, desc[UR6][R12.64+0x7c] ;  /* 0x00007c060c196981 */ /* 0x000f2e000c1e1900 */
[----:B------:R-:W4:Y:S04]  /*1fb0*/  @P0 LDG.E R27, desc[UR6][R12.64+0x8c] ;  /* 0x00008c060c1b0981 */ /* 0x000f28000c1e1900 */
        /* <DEDUP_REMOVED lines=12> */
[----:B------:R-:W-:Y:S02]  /*2080*/  @P6 LOP3.LUT R2, R2, R25, RZ, 0x3c, !PT ;  /* 0x0000001902026212 */ /* 0x000fe400078e3cff */
[----:B------:R-:W-:Y:S02]  /*2090*/  @P0 LOP3.LUT R8, R8, R27, RZ, 0x3c, !PT ;  /* 0x0000001b08080212 */ /* 0x000fe400078e3cff */
[----:B--2---:R-:W-:Y:S02]  /*20a0*/  @P6 LOP3.LUT R4, R4, R19, RZ, 0x3c, !PT ;  /* 0x0000001304046212 */ /* 0x004fe400078e3cff */
[----:B---3--:R-:W-:Y:S02]  /*20b0*/  @P6 LOP3.LUT R3, R3, R18, RZ, 0x3c, !PT ;  /* 0x0000001203036212 */ /* 0x008fe400078e3cff */
[----:B------:R-:W-:Y:S02]  /*20c0*/  @P6 LOP3.LUT R5, R5, R22, RZ, 0x3c, !PT ;  /* 0x0000001605056212 */ /* 0x000fe400078e3cff */
[----:B------:R-:W-:-:S02]  /*20d0*/  @P0 LOP3.LUT R3, R3, R24, RZ, 0x3c, !PT ;  /* 0x0000001803030212 */ /* 0x000fc400078e3cff */
[----:B----4-:R-:W-:Y:S02]  /*20e0*/  @P0 LOP3.LUT R2, R2, R21, RZ, 0x3c, !PT ;  /* 0x0000001502020212 */ /* 0x010fe400078e3cff */
[----:B------:R-:W-:Y:S02]  /*20f0*/  @P0 LOP3.LUT R5, R5, R26, RZ, 0x3c, !PT ;  /* 0x0000001a05050212 */ /* 0x000fe400078e3cff */
[----:B------:R-:W-:Y:S02]  /*2100*/  @P0 LOP3.LUT R4, R4, R23, RZ, 0x3c, !PT ;  /* 0x0000001704040212 */ /* 0x000fe400078e3cff */
        /* <DEDUP_REMOVED lines=24> */
[----:B------:R-:W-:Y:S02]  /*2290*/  @P4 LOP3.LUT R8, R8, R29, RZ, 0x3c, !PT ;  /* 0x0000001d08084212 */ /* 0x000fe400078e3cff */
[----:B------:R-:W-:Y:S02]  /*22a0*/  @P1 LOP3.LUT R5, R5, R24, RZ, 0x3c, !PT ;  /* 0x0000001805051212 */ /* 0x000fe400078e3cff */
[----:B------:R-:W4:Y:S01]  /*22b0*/  @P3 LDG.E R24, desc[UR6][R12.64+0xe4] ;  /* 0x0000e4060c183981 */ /* 0x000f22000c1e1900 */
[----:B--2---:R-:W-:-:S03]  /*22c0*/  @P0 LOP3.LUT R4, R4, R19, RZ, 0x3c, !PT ;  /* 0x0000001304040212 */ /* 0x004fc600078e3cff */
[----:B------:R-:W2:Y:S01]  /*22d0*/  @P2 LDG.E R19, desc[UR6][R12.64+0xcc] ;  /* 0x0000cc060c132981 */ /* 0x000ea2000c1e1900 */
[----:B------:R-:W-:Y:S02]  /*22e0*/  LOP3.LUT P0, RZ, R20, 0x8000, RZ, 0xc0, !PT ;  /* 0x0000800014ff7812 */ /* 0x000fe4000780c0ff */
[----:B---3--:R-:W-:Y:S01]  /*22f0*/  @P1 LOP3.LUT R4, R4, R23, RZ, 0x3c, !PT ;  /* 0x0000001704041212 */ /* 0x008fe200078e3cff */
[----:B------:R-:W3:Y:S01]  /*2300*/  @P2 LDG.E R20, desc[UR6][R12.64+0xd0] ;  /* 0x0000d0060c142981 */ /* 0x000ee2000c1e1900 */
[----:B----4-:R-:W-:-:S03]  /*2310*/  @P1 LOP3.LUT R2, R2, R21, RZ, 0x3c, !PT ;  /* 0x0000001502021212 */ /* 0x010fc600078e3cff */
[----:B------:R-:W4:Y:S04]  /*2320*/  @P2 LDG.E R21, desc[UR6][R12.64+0xd4] ;  /* 0x0000d4060c152981 */ /* 0x000f28000c1e1900 */
[----:B------:R-:W4:Y:S01]  /*2330*/  @P3 LDG.E R23, desc[UR6][R12.64+0xe0] ;  /* 0x0000e0060c173981 */ /* 0x000f22000c1e1900 */
[----:B------:R-:W-:-:S03]  /*2340*/  @P5 LOP3.LUT R8, R8, R25, RZ, 0x3c, !PT ;  /* 0x0000001908085212 */ /* 0x000fc600078e3cff */
[----:B------:R-:W4:Y:S01]  /*2350*/  @P3 LDG.E R25, desc[UR6][R12.64+0xe8] ;  /* 0x0000e8060c193981 */ /* 0x000f22000c1e1900 */
[----:B------:R-:W-:-:S03]  /*2360*/  @P1 LOP3.LUT R3, R3, R18, RZ, 0x3c, !PT ;  /* 0x0000001203031212 */ /* 0x000fc600078e3cff */
        /* <DEDUP_REMOVED lines=11> */
[----:B------:R-:W2:Y:S01]  /*2420*/  @P4 LDG.E R23, desc[UR6][R12.64+0xfc] ;  /* 0x0000fc060c174981 */ /* 0x000ea2000c1e1900 */
[----:B------:R-:W-:Y:S02]  /*2430*/  @P3 LOP3.LUT R3, R3, R24, RZ, 0x3c, !PT ;  /* 0x0000001803033212 */ /* 0x000fe400078e3cff */
[----:B------:R-:W-:Y:S01]  /*2440*/  @P3 LOP3.LUT R4, R4, R25, RZ, 0x3c, !PT ;  /* 0x0000001904043212 */ /* 0x000fe200078e3cff */
[----:B------:R-:W2:Y:S04]  /*2450*/  @P5 LDG.E R24, desc[UR6][R12.64+0x10c] ;  /* 0x00010c060c185981 */ /* 0x000ea8000c1e1900 */
[----:B------:R-:W2:Y:S01]  /*2460*/  @P5 LDG.E R25, desc[UR6][R12.64+0x108] ;  /* 0x000108060c195981 */ /* 0x000ea2000c1e1900 */
[----:B------:R-:W-:-:S03]  /*2470*/  @P3 LOP3.LUT R5, R5, R18, RZ, 0x3c, !PT ;  /* 0x0000001205053212 */ /* 0x000fc600078e3cff */
[----:B------:R-:W2:Y:S01]  /*2480*/  @P5 LDG.E R18, desc[UR6][R12.64+0x114] ;  /* 0x000114060c125981 */ /* 0x000ea2000c1e1900 */
[----:B------:R-:W-:-:S03]  /*2490*/  @P4 LOP3.LUT R5, R5, R22, RZ, 0x3c, !PT ;  /* 0x0000001605054212 */ /* 0x000fc600078e3cff */
[----:B------:R-:W2:Y:S01]  /*24a0*/  @P6 LDG.E R22, desc[UR6][R12.64+0x128] ;  /* 0x000128060c166981 */ /* 0x000ea2000c1e1900 */
[----:B------:R-:W-:-:S03]  /*24b0*/  @P6 LOP3.LUT R8, R8, R27, RZ, 0x3c, !PT ;  /* 0x0000001b08086212 */ /* 0x000fc600078e3cff */
[----:B------:R-:W2:Y:S01]  /*24c0*/  @P0 LDG.E R27, desc[UR6][R12.64+0x12c] ;  /* 0x00012c060c1b0981 */ /* 0x000ea2000c1e1900 */
[----:B---3--:R-:W-:-:S03]  /*24d0*/  @P4 LOP3.LUT R3, R3, R20, RZ, 0x3c, !PT ;  /* 0x0000001403034212 */ /* 0x008fc600078e3cff */
[----:B------:R-:W3:Y:S01]  /*24e0*/  @P6 LDG.E R20, desc[UR6][R12.64+0x120] ;  /* 0x000120060c146981 */ /* 0x000ee2000c1e1900 */
[----:B----4-:R-:W-:-:S03]  /*24f0*/  @P4 LOP3.LUT R2, R2, R21, RZ, 0x3c, !PT ;  /* 0x0000001502024212 */ /* 0x010fc600078e3cff */
[----:B------:R-:W4:Y:S01]  /*2500*/  @P6 LDG.E R21, desc[UR6][R12.64+0x11c] ;  /* 0x00011c060c156981 */ /* 0x000f22000c1e1900 */
[----:B--2---:R-:W-:-:S03]  /*2510*/  @P4 LOP3.LUT R4, R4, R23, RZ, 0x3c, !PT ;  /* 0x0000001704044212 */ /* 0x004fc600078e3cff */
[----:B------:R-:W2:Y:S01]  /*2520*/  @P6 LDG.E R23, desc[UR6][R12.64+0x124] ;  /* 0x000124060c176981 */ /* 0x000ea2000c1e1900 */
[----:B------:R-:W-:Y:S02]  /*2530*/  @P5 LOP3.LUT R3, R3, R24, RZ, 0x3c, !PT ;  /* 0x0000001803035212 */ /* 0x000fe400078e3cff */
[----:B------:R-:W-:Y:S01]  /*2540*/  @P5 LOP3.LUT R4, R4, R19, RZ, 0x3c, !PT ;  /* 0x0000001304045212 */ /* 0x000fe200078e3cff */
[----:B------:R-:W2:Y:S01]  /*2550*/  @P0 LDG.E R24, desc[UR6][R12.64+0x134] ;  /* 0x000134060c180981 */ /* 0x000ea2000c1e1900 */
[----:B------:R-:W-:-:S03]  /*2560*/  @P5 LOP3.LUT R2, R2, R25, RZ, 0x3c, !PT ;  /* 0x0000001902025212 */ /* 0x000fc600078e3cff */
[----:B------:R-:W2:Y:S04]  /*2570*/  @P0 LDG.E R19, desc[UR6][R12.64+0x130] ;  /* 0x000130060c130981 */ /* 0x000ea8000c1e1900 */
[----:B------:R-:W2:Y:S01]  /*2580*/  @P0 LDG.E R25, desc[UR6][R12.64+0x138] ;  /* 0x000138060c190981 */ /* 0x000ea2000c1e1900 */
[----:B------:R-:W-:Y:S01]  /*2590*/  UIADD3 UR4, UPT, UPT, UR4, 0x10, URZ ;  /* 0x0000001004047890 */ /* 0x000fe2000fffe0ff */
[----:B------:R-:W-:-:S03]  /*25a0*/  @P5 LOP3.LUT R5, R5, R18, RZ, 0x3c, !PT ;  /* 0x0000001205055212 */ /* 0x000fc600078e3cff */
[----:B------:R-:W-:Y:S01]  /*25b0*/  UISETP.NE.AND UP0, UPT, UR4, 0x20, UPT ;  /* 0x000000200400788c */ /* 0x000fe2000bf05270 */
[----:B------:R-:W-:Y:S02]  /*25c0*/  @P6 LOP3.LUT R5, R5, R22, RZ, 0x3c, !PT ;  /* 0x0000001605056212 */ /* 0x000fe400078e3cff */
[----:B------:R-:W-:Y:S02]  /*25d0*/  @P0 LOP3.LUT R8, R8, R27, RZ, 0x3c, !PT ;  /* 0x0000001b08080212 */ /* 0x000fe400078e3cff */
[----:B------:R-:W-:Y:S02]  /*25e0*/  @P0 LOP3.LUT R5, R5, R26, RZ, 0x3c, !PT ;  /* 0x0000001a05050212 */ /* 0x000fe400078e3cff */
[----:B---3--:R-:W-:Y:S02]  /*25f0*/  @P6 LOP3.LUT R3, R3, R20, RZ, 0x3c, !PT ;  /* 0x0000001403036212 */ /* 0x008fe400078e3cff */
[----:B----4-:R-:W-:Y:S02]  /*2600*/  @P6 LOP3.LUT R2, R2, R21, RZ, 0x3c, !PT ;  /* 0x0000001502026212 */ /* 0x010fe400078e3cff */
[----:B--2---:R-:W-:-:S02]  /*2610*/  @P6 LOP3.LUT R4, R4, R23, RZ, 0x3c, !PT ;  /* 0x0000001704046212 */ /* 0x004fc400078e3cff */
[----:B------:R-:W-:Y:S02]  /*2620*/  @P0 LOP3.LUT R3, R3, R24, RZ, 0x3c, !PT ;  /* 0x0000001803030212 */ /* 0x000fe400078e3cff */
[----:B------:R-:W-:Y:S02]  /*2630*/  @P0 LOP3.LUT R2, R2, R19, RZ, 0x3c, !PT ;  /* 0x0000001302020212 */ /* 0x000fe400078e3cff */
[----:B------:R-:W-:Y:S01]  /*2640*/  @P0 LOP3.LUT R4, R4, R25, RZ, 0x3c, !PT ;  /* 0x0000001904040212 */ /* 0x000fe200078e3cff */
[----:B------:R-:W-:Y:S06]  /*2650*/  BRA.U UP0, `(.L_x_8) ;  /* 0xfffffff5004c7547 */ /* 0x000fec000b83ffff */
[----:B------:R-:W-:-:S05]  /*2660*/  VIADD R14, R14, 0x1 ;  /* 0x000000010e0e7836 */ /* 0x000fca0000000000 */
[----:B------:R-:W-:-:S13]  /*2670*/  ISETP.NE.AND P0, PT, R14, 0x5, PT ;  /* 0x000000050e00780c */ /* 0x000fda0003f05270 */
[----:B------:R-:W-:Y:S05]  /*2680*/  @P0 BRA `(.L_x_9) ;  /* 0xfffffff400300947 */ /* 0x000fea000383ffff */
[----:B------:R2:W-:Y:S04]  /*2690*/  STL [R1+0x4], R8 ;  /* 0x0000040801007387 */ /* 0x0005e80000100800 */
[----:B------:R2:W-:Y:S04]  /*26a0*/  STL.64 [R1+0x8], R2 ;  /* 0x0000080201007387 */ /* 0x0005e80000100a00 */
[----:B------:R2:W-:Y:S02]  /*26b0*/  STL.64 [R1+0x10], R4 ;  /* 0x0000100401007387 */ /* 0x0005e40000100a00 */
.L_x_3:
[----:B------:R-:W-:Y:S05]  /*26c0*/  BSYNC.RECONVERGENT B1 ;  /* 0x0000000000017941 */ /* 0x000fea0003800200 */
.L_x_2:
[C---:B------:R-:W-:Y:S01]  /*26d0*/  ISETP.GT.U32.AND P0, PT, R0.reuse, 0x3, PT ;  /* 0x000000030000780c */ /* 0x040fe20003f04070 */
[----:B------:R-:W-:Y:S01]  /*26e0*/  VIADD R7, R7, 0x1 ;  /* 0x0000000107077836 */ /* 0x000fe20000000000 */
[--C-:B------:R-:W-:Y:S02]  /*26f0*/  SHF.R.U64 R0, R0, 0x2, R15.reuse ;  /* 0x0000000200007819 */ /* 0x100fe4000000120f */
[----:B------:R-:W-:Y:S02]  /*2700*/  ISETP.GT.U32.AND.EX P0, PT, R15, RZ, PT, P0 ;  /* 0x000000ff0f00720c */ /* 0x000fe40003f04100 */
[----:B------:R-:W-:-:S11]  /*2710*/  SHF.R.U32.HI R15, RZ, 0x2, R15 ;  /* 0x00000002ff0f7819 */ /* 0x000fd6000001160f */
[----:B------:R-:W-:Y:S05]  /*2720*/  @P0 BRA `(.L_x_10) ;  /* 0xffffffd800cc0947 */ /* 0x000fea000383ffff */
.L_x_1:
[----:B------:R-:W-:Y:S05]  /*2730*/  BSYNC.RECONVERGENT B0 ;  /* 0x0000000000007941 */ /* 0x000fea0003800200 */
.L_x_0:
[----:B------:R-:W3:Y:S01]  /*2740*/  LDC R0, c[0x0][0x3e0] ;  /* 0x0000f800ff007b82 */ /* 0x000ee20000000800 */
[----:B------:R-:W4:Y:S01]  /*2750*/  LDCU.64 UR8, c[0x0][0x3c8] ;  /* 0x00007900ff0877ac */ /* 0x000f220008000a00 */
[----:B------:R-:W5:Y:S06]  /*2760*/  LDCU UR4, c[0x0][0x3b0] ;  /* 0x00007600ff0477ac */ /* 0x000f6c0008000800 */
[----:B------:R-:W5:Y:S01]  /*2770*/  LDC R17, c[0x0][0x3d4] ;  /* 0x0000f500ff117b82 */ /* 0x000f620000000800 */
[----:B------:R-:W0:Y:S01]  /*2780*/  LDCU UR5, c[0x0][0x3b0] ;  /* 0x00007600ff0577ac */ /* 0x000e220008000800 */
[----:B----4-:R-:W-:Y:S01]  /*2790*/  UISETP.GE.AND UP0, UPT, UR9, 0x1, UPT ;  /* 0x000000010900788c */ /* 0x010fe2000bf06270 */
[----:B---3--:R-:W-:Y:S01]  /*27a0*/  FADD R0, -R0, UR8 ;  /* 0x0000000800007e21 */ /* 0x008fe20008000100 */
[----:B0-----:R-:W-:-:S04]  /*27b0*/  IMAD.U32 R13, RZ, RZ, UR5 ;  /* 0x00000005ff0d7e24 */ /* 0x001fc8000f8e00ff */
[C---:B------:R-:W-:Y:S01]  /*27c0*/  FSETP.GTU.AND P0, PT, R0.reuse, RZ, PT ;  /* 0x000000ff0000720b */ /* 0x040fe20003f0c000 */
[----:B------:R-:W-:Y:S02]  /*27d0*/  IMAD.U32 R12, RZ, RZ, UR5 ;  /* 0x00000005ff0c7e24 */ /* 0x000fe4000f8e00ff */
[C---:B-----5:R-:W-:Y:S01]  /*27e0*/  FADD R16, R17.reuse, UR4 ;  /* 0x0000000411107e21 */ /* 0x060fe20008000000 */
[----:B------:R-:W-:Y:S02]  /*27f0*/  IMAD.U32 R11, RZ, RZ, UR5 ;  /* 0x00000005ff0b7e24 */ /* 0x000fe4000f8e00ff */
[----:B------:R-:W-:Y:S01]  /*2800*/  FADD R17, -R17, UR4 ;  /* 0x0000000411117e21 */ /* 0x000fe20008000100 */
[----:B------:R-:W-:Y:S01]  /*2810*/  FSEL R0, R0, 9.9999999747524270788e-07, P0 ;  /* 0x358637bd00007808 */ /* 0x000fe20000000000 */
[----:B------:R-:W-:Y:S06]  /*2820*/  BRA.U !UP0, `(.L_x_11) ;  /* 0x00000009088c7547 */ /* 0x000fec000b800000 */
[----:B------:R-:W0:Y:S02]  /*2830*/  LDCU UR5, c[0x0][0x3c4] ;  /* 0x00007880ff0577ac */ /* 0x000e240008000800 */
[----:B0-----:R-:W-:Y:S02]  /*2840*/  UIADD3 UR4, UPT, UPT, UR5, -0xd000000, URZ ;  /* 0xf300000005047890 */ /* 0x001fe4000fffe0ff */
[----:B------:R-:W0:Y:S02]  /*2850*/  MUFU.RSQ R7, UR5 ;  /* 0x0000000500077d08 */ /* 0x000e240008001400 */
[----:B------:R-:W-:-:S09]  /*2860*/  UISETP.GT.U32.AND UP0, UPT, UR4, 0x727fffff, UPT ;  /* 0x727fffff0400788c */ /* 0x000fd2000bf04070 */
[----:B------:R-:W-:Y:S05]  /*2870*/  BRA.U !UP0, `(.L_x_12) ;  /* 0x0000000108207547 */ /* 0x000fea000b800000 */
[----:B------:R-:W0:Y:S01]  /*2880*/  LDCU UR4, c[0x0][0x3c4] ;  /* 0x00007880ff0477ac */ /* 0x000e220008000800 */
[----:B------:R-:W-:Y:S01]  /*2890*/  BSSY.RECONVERGENT B0, `(.L_x_13) ;  /* 0x0000004000007945 */ /* 0x000fe20003800200 */
[----:B------:R-:W-:Y:S01]  /*28a0*/  MOV R14, 0x28d0 ;  /* 0x000028d0000e7802 */ /* 0x000fe20000000f00 */
[----:B0-----:R-:W-:-:S07]  /*28b0*/  IMAD.U32 R7, RZ, RZ, UR4 ;  /* 0x00000004ff077e24 */ /* 0x001fce000f8e00ff */
[----:B-12---:R-:W-:Y:S05]  /*28c0*/  CALL.REL.NOINC `($__internal_0_$__cuda_sm20_sqrt_rn_f32_slowpath) ;  /* 0x0000001400107944 */ /* 0x006fea0003c00000 */
[----:B------:R-:W-:Y:S05]  /*28d0*/  BSYNC.RECONVERGENT B0 ;  /* 0x0000000000007941 */ /* 0x000fea0003800200 */
.L_x_13:
[----:B------:R-:W-:Y:S01]  /*28e0*/  IMAD.MOV.U32 R18, RZ, RZ, R23 ;  /* 0x000000ffff127224 */ /* 0x000fe200078e0017 */
[----:B------:R-:W-:Y:S06]  /*28f0*/  BRA `(.L_x_14) ;  /* 0x0000000000107947 */ /* 0x000fec0003800000 */
.L_x_12:
[C---:B0-----:R-:W-:Y:S01]  /*2900*/  FMUL.FTZ R18, R7.reuse, UR5 ;  /* 0x0000000507127c20 */ /* 0x041fe20008410000 */
[----:B------:R-:W-:-:S03]  /*2910*/  FMUL.FTZ R10, R7, 0.5 ;  /* 0x3f000000070a7820 */ /* 0x000fc60000410000 */
[----:B------:R-:W-:-:S04]  /*2920*/  FFMA R7, -R18, R18, UR5 ;  /* 0x0000000512077e23 */ /* 0x000fc80008000112 */
[----:B------:R-:W-:-:S07]  /*2930*/  FFMA R18, R7, R10, R18 ;  /* 0x0000000a07127223 */ /* 0x000fce0000000012 */
.L_x_14:
[----:B------:R-:W0:Y:S02]  /*2940*/  LDCU UR5, c[0x0][0x3cc] ;  /* 0x00007980ff0577ac */ /* 0x000e240008000800 */
[----:B0-----:R-:W-:Y:S01]  /*2950*/  I2FP.F32.S32 R7, UR5 ;  /* 0x0000000500077c45 */ /* 0x001fe20008201400 */
[----:B------:R-:W-:-:S03]  /*2960*/  UIADD3 UR5, UPT, UPT, -UR5, URZ, URZ ;  /* 0x000000ff05057290 */ /* 0x000fc6000fffe1ff */
[----:B------:R-:W0:Y:S08]  /*2970*/  MUFU.RCP R10, R7 ;  /* 0x00000007000a7308 */ /* 0x000e300000001000 */
[----:B------:R-:W3:Y:S01]  /*2980*/  FCHK P0, R0, R7 ;  /* 0x0000000700007302 */ /* 0x000ee20000000000 */
[----:B0-----:R-:W-:-:S04]  /*2990*/  FFMA R11, -R7, R10, 1 ;  /* 0x3f800000070b7423 */ /* 0x001fc8000000010a */
[----:B------:R-:W-:-:S04]  /*29a0*/  FFMA R11, R10, R11, R10 ;  /* 0x0000000b0a0b7223 */ /* 0x000fc8000000000a */
[----:B------:R-:W-:-:S04]  /*29b0*/  FFMA R10, R0, R11, RZ ;  /* 0x0000000b000a7223 */ /* 0x000fc800000000ff */
[----:B------:R-:W-:-:S04]  /*29c0*/  FFMA R12, -R7, R10, R0 ;  /* 0x0000000a070c7223 */ /* 0x000fc80000000100 */
[----:B------:R-:W-:Y:S01]  /*29d0*/  FFMA R10, R11, R12, R10 ;  /* 0x0000000c0b0a7223 */ /* 0x000fe2000000000a */
[----:B---3--:R-:W-:Y:S06]  /*29e0*/  @!P0 BRA `(.L_x_15) ;  /* 0x0000000000148947 */ /* 0x008fec0003800000 */
[----:B------:R-:W-:Y:S01]  /*29f0*/  IMAD.MOV.U32 R10, RZ, RZ, R7 ;  /* 0x000000ffff0a7224 */ /* 0x000fe200078e0007 */
[----:B------:R-:W-:Y:S01]  /*2a00*/  MOV R19, 0x2a30 ;  /* 0x00002a3000137802 */ /* 0x000fe20000000f00 */
[----:B------:R-:W-:-:S07]  /*2a10*/  IMAD.MOV.U32 R7, RZ, RZ, R0 ;  /* 0x000000ffff077224 */ /* 0x000fce00078e0000 */
[----:B-12---:R-:W-:Y:S05]  /*2a20*/  CALL.REL.NOINC `($__internal_1_$__cuda_sm3x_div_rn_noftz_f32_slowpath) ;  /* 0x00000014000c7944 */ /* 0x006fea0003c00000 */
[----:B------:R-:W-:-:S07]  /*2a30*/  IMAD.MOV.U32 R10, RZ, RZ, R7 ;  /* 0x000000ffff0a7224 */ /* 0x000fce00078e0007 */
.L_x_15:
[----:B------:R-:W0:Y:S01]  /*2a40*/  LDC.64 R22, c[0x0][0x3d8] ;  /* 0x0000f600ff167b82 */ /* 0x000e220000000a00 */
[----:B------:R-:W3:Y:S01]  /*2a50*/  LDCU UR8, c[0x0][0x3b0] ;  /* 0x00007600ff0877ac */ /* 0x000ee20008000800 */
[----:B------:R-:W-:Y:S02]  /*2a60*/  IMAD.MOV.U32 R21, RZ, RZ, 0x3198c20f ;  /* 0x3198c20fff157424 */ /* 0x000fe400078e00ff */
[----:B------:R-:W-:Y:S01]  /*2a70*/  IMAD.MOV.U32 R7, RZ, RZ, RZ ;  /* 0x000000ffff077224 */ /* 0x000fe200078e00ff */
[----:B------:R-:W0:Y:S03]  /*2a80*/  LDCU UR4, c[0x0][0x3c0] ;  /* 0x00007800ff0477ac */ /* 0x000e260008000800 */
[----:B------:R-:W4:Y:S01]  /*2a90*/  LDC.64 R12, c[0x0][0x3b8] ;  /* 0x0000ee00ff0c7b82 */ /* 0x000f220000000a00 */
[----:B------:R-:W0:Y:S01]  /*2aa0*/  LDCU.64 UR10, c[0x0][0x3c0] ;  /* 0x00007800ff0a77ac */ /* 0x000e220008000a00 */
[----:B---3--:R-:W-:-:S02]  /*2ab0*/  IMAD.U32 R11, RZ, RZ, UR8 ;  /* 0x00000008ff0b7e24 */ /* 0x008fc4000f8e00ff */
[----:B0-----:R-:W-:Y:S01]  /*2ac0*/  FADD R22, R22, UR4 ;  /* 0x0000000416167e21 */ /* 0x001fe20008000000 */
[----:B------:R-:W-:Y:S01]  /*2ad0*/  UMOV UR4, URZ ;  /* 0x000000ff00047c82 */ /* 0x000fe20008000000 */
[C---:B----4-:R-:W-:Y:S01]  /*2ae0*/  FADD R20, R12.reuse, R23 ;  /* 0x000000170c147221 */ /* 0x050fe20000000000 */
[--C-:B------:R-:W-:Y:S01]  /*2af0*/  FADD R19, R12, -R13.reuse ;  /* 0x8000000d0c137221 */ /* 0x100fe20000000000 */
[----:B------:R-:W-:Y:S02]  /*2b00*/  IMAD.U32 R12, RZ, RZ, UR8 ;  /* 0x00000008ff0c7e24 */ /* 0x000fe4000f8e00ff */
[----:B------:R-:W-:Y:S01]  /*2b10*/  FADD R20, R20, -R13 ;  /* 0x8000000d14147221 */ /* 0x000fe20000000000 */
[----:B------:R-:W-:-:S07]  /*2b20*/  IMAD.U32 R13, RZ, RZ, UR8 ;  /* 0x00000008ff0d7e24 */ /* 0x000fce000f8e00ff */
.L_x_21:
[----:B------:R-:W-:Y:S01]  /*2b30*/  UISETP.NE.AND UP0, UPT, UR4, 0x1, UPT ;  /* 0x000000010400788c */ /* 0x000fe2000bf05270 */
[----:B------:R-:W-:Y:S02]  /*2b40*/  IMAD.MOV.U32 R15, RZ, RZ, R7 ;  /* 0x000000ffff0f7224 */ /* 0x000fe400078e0007 */
[----:B------:R-:W-:-:S06]  /*2b50*/  UMOV UR4, URZ ;  /* 0x000000ff00047c82 */ /* 0x000fcc0008000000 */
[----:B------:R-:W-:Y:S05]  /*2b60*/  BRA.U !UP0, `(.L_x_16) ;  /* 0x0000000508347547 */ /* 0x000fea000b800000 */
[----:B------:R-:W-:Y:S01]  /*2b70*/  SHF.R.U32.HI R7, RZ, 0x2, R8 ;  /* 0x00000002ff077819 */ /* 0x000fe20000011608 */
[----:B------:R-:W-:Y:S01]  /*2b80*/  IMAD.MOV.U32 R15, RZ, RZ, 0x3e055027 ;  /* 0x3e055027ff0f7424 */ /* 0x000fe200078e00ff */
[----:B------:R-:W-:Y:S02]  /*2b90*/  BSSY.RECONVERGENT B0, `(.L_x_17) ;  /* 0x000003e000007945 */ /* 0x000fe40003800200 */
[----:B------:R-:W-:Y:S01]  /*2ba0*/  LOP3.LUT R7, R7, R8, RZ, 0x3c, !PT ;  /* 0x0000000807077212 */ /* 0x000fe200078e3cff */
[----:B-12---:R-:W-:-:S04]  /*2bb0*/  IMAD.SHL.U32 R8, R5, 0x10, RZ ;  /* 0x0000001005087824 */ /* 0x006fc800078e00ff */
[----:B------:R-:W-:-:S05]  /*2bc0*/  IMAD.SHL.U32 R14, R7, 0x2, RZ ;  /* 0x00000002070e7824 */ /* 0x000fca00078e00ff */
[----:B------:R-:W-:-:S04]  /*2bd0*/  LOP3.LUT R8, R7, R14, R8, 0x96, !PT ;  /* 0x0000000e07087212 */ /* 0x000fc800078e9608 */
[----:B------:R-:W-:Y:S01]  /*2be0*/  LOP3.LUT R24, R8, R5, RZ, 0x3c, !PT ;  /* 0x0000000508187212 */ /* 0x000fe200078e3cff */
[----:B------:R-:W-:-:S03]  /*2bf0*/  IMAD.MOV.U32 R8, RZ, RZ, 0x2f800000 ;  /* 0x2f800000ff087424 */ /* 0x000fc600078e00ff */
[C---:B------:R-:W-:Y:S01]  /*2c00*/  IADD3 R7, PT, PT, R21.reuse, 0x587c5, R24 ;  /* 0x000587c515077810 */ /* 0x040fe20007ffe018 */
[----:B------:R-:W-:-:S03]  /*2c10*/  VIADD R21, R21, 0xb0f8a ;  /* 0x000b0f8a15157836 */ /* 0x000fc60000000000 */
[----:B------:R-:W-:-:S05]  /*2c20*/  I2FP.F32.U32 R7, R7 ;  /* 0x0000000700077245 */ /* 0x000fca0000201000 */
[----:B------:R-:W-:-:S05]  /*2c30*/  FFMA R7, R7, R8, 1.1641532182693481445e-10 ;  /* 0x2f00000007077423 */ /* 0x000fca0000000008 */
[----:B------:R-:W-:-:S13]  /*2c40*/  FSETP.GEU.AND P0, PT, R7, 1.175494350822287508e-38, PT ;  /* 0x008000000700780b */ /* 0x000fda0003f0e000 */
[----:B------:R-:W-:-:S04]  /*2c50*/  @!P0 FMUL R7, R7, 8388608 ;  /* 0x4b00000007078820 */ /* 0x000fc80000400000 */
[----:B------:R-:W-:-:S05]  /*2c60*/  VIADD R14, R7, 0xc0d55555 ;  /* 0xc0d55555070e7836 */ /* 0x000fca0000000000 */
[----:B------:R-:W-:-:S05]  /*2c70*/  LOP3.LUT R14, R14, 0xff800000, RZ, 0xc0, !PT ;  /* 0xff8000000e0e7812 */ /* 0x000fca00078ec0ff */
[----:B------:R-:W-:Y:S01]  /*2c80*/  IMAD.IADD R8, R7, 0x1, -R14 ;  /* 0x0000000107087824 */ /* 0x000fe200078e0a0e */
[----:B------:R-:W-:-:S03]  /*2c90*/  I2FP.F32.S32 R14, R14 ;  /* 0x0000000e000e7245 */ /* 0x000fc60000201400 */
[----:B------:R-:W-:-:S04]  /*2ca0*/  FADD R8, R8, -1 ;  /* 0xbf80000008087421 */ /* 0x000fc80000000000 */
[----:B------:R-:W-:-:S04]  /*2cb0*/  FFMA R15, R8, -R15, 0.14084610342979431152 ;  /* 0x3e1039f6080f7423 */ /* 0x000fc8000000080f */
[----:B------:R-:W-:-:S04]  /*2cc0*/  FFMA R15, R8, R15, -0.12148627638816833496 ;  /* 0xbdf8cdcc080f7423 */ /* 0x000fc8000000000f */
[----:B------:R-:W-:-:S04]  /*2cd0*/  FFMA R15, R8, R15, 0.13980610668659210205 ;  /* 0x3e0f2955080f7423 */ /* 0x000fc8000000000f */
[----:B------:R-:W-:-:S04]  /*2ce0*/  FFMA R15, R8, R15, -0.16684235632419586182 ;  /* 0xbe2ad8b9080f7423 */ /* 0x000fc8000000000f */
[----:B------:R-:W-:-:S04]  /*2cf0*/  FFMA R15, R8, R15, 0.20012299716472625732 ;  /* 0x3e4ced0b080f7423 */ /* 0x000fc8000000000f */
[----:B------:R-:W-:-:S04]  /*2d00*/  FFMA R15, R8, R15, -0.24999669194221496582 ;  /* 0xbe7fff22080f7423 */ /* 0x000fc8000000000f */
[----:B------:R-:W-:-:S04]  /*2d10*/  FFMA R15, R8, R15, 0.33333182334899902344 ;  /* 0x3eaaaa78080f7423 */ /* 0x000fc8000000000f */
[C---:B------:R-:W-:Y:S01]  /*2d20*/  FFMA R23, R8.reuse, R15, -0.5 ;  /* 0xbf00000008177423 */ /* 0x040fe2000000000f */
[----:B------:R-:W-:Y:S02]  /*2d30*/  FSEL R15, RZ, -23, P0 ;  /* 0xc1b80000ff0f7808 */ /* 0x000fe40000000000 */
[----:B------:R-:W-:Y:S01]  /*2d40*/  ISETP.GT.U32.AND P0, PT, R7, 0x7f7fffff, PT ;  /* 0x7f7fffff0700780c */ /* 0x000fe20003f04070 */
[----:B------:R-:W-:Y:S02]  /*2d50*/  FMUL R23, R8, R23 ;  /* 0x0000001708177220 */ /* 0x000fe40000400000 */
[----:B------:R-:W-:Y:S01]  /*2d60*/  FFMA R14, R14, 1.1920928955078125e-07, R15 ;  /* 0x340000000e0e7823 */ /* 0x000fe2000000000f */
[----:B------:R-:W-:Y:S01]  /*2d70*/  SHF.R.U32.HI R15, RZ, 0x2, R2 ;  /* 0x00000002ff0f7819 */ /* 0x000fe20000011602 */
[----:B------:R-:W-:Y:S01]  /*2d80*/  FFMA R23, R8, R23, R8 ;  /* 0x0000001708177223 */ /* 0x000fe20000000008 */
[----:B------:R-:W-:Y:S02]  /*2d90*/  IMAD.MOV.U32 R8, RZ, RZ, 0x7f800000 ;  /* 0x7f800000ff087424 */ /* 0x000fe400078e00ff */
[----:B------:R-:W-:Y:S01]  /*2da0*/  LOP3.LUT R15, R15, R2, RZ, 0x3c, !PT ;  /* 0x000000020f0f7212 */ /* 0x000fe200078e3cff */
[----:B------:R-:W-:Y:S01]  /*2db0*/  FFMA R14, R14, 0.69314718246459960938, R23 ;  /* 0x3f3172180e0e7823 */ /* 0x000fe20000000017 */
[----:B------:R-:W-:-:S03]  /*2dc0*/  IMAD.SHL.U32 R2, R24, 0x10, RZ ;  /* 0x0000001018027824 */ /* 0x000fc600078e00ff */
[----:B------:R-:W-:Y:S01]  /*2dd0*/  @P0 FFMA R14, R7, R8, +INF ;  /* 0x7f800000070e0423 */ /* 0x000fe20000000008 */
[----:B------:R-:W-:Y:S01]  /*2de0*/  IMAD.SHL.U32 R8, R15, 0x2, RZ ;  /* 0x000000020f087824 */ /* 0x000fe200078e00ff */
[----:B------:R-:W-:Y:S02]  /*2df0*/  FSETP.NEU.AND P0, PT, R7, RZ, PT ;  /* 0x000000ff0700720b */ /* 0x000fe40003f0d000 */
[----:B------:R-:W-:Y:S02]  /*2e00*/  FMUL R14, R14, -2 ;  /* 0xc00000000e0e7820 */ /* 0x000fe40000400000 */
[----:B------:R-:W-:-:S03]  /*2e10*/  LOP3.LUT R15, R15, R8, R2, 0x96, !PT ;  /* 0x000000080f0f7212 */ /* 0x000fc600078e9602 */
[----:B------:R-:W-:Y:S02]  /*2e20*/  FSEL R8, R14, +INF , P0 ;  /* 0x7f8000000e087808 */ /* 0x000fe40000000000 */
[----:B------:R-:W-:Y:S02]  /*2e30*/  LOP3.LUT R26, R15, R24, RZ, 0x3c, !PT ;  /* 0x000000180f1a7212 */ /* 0x000fe400078e3cff */
[----:B------:R0:W1:Y:S01]  /*2e40*/  MUFU.RSQ R15, R8 ;  /* 0x00000008000f7308 */ /* 0x0000620000001400 */
[----:B------:R-:W-:Y:S02]  /*2e50*/  VIADD R7, R8, 0xf3000000 ;  /* 0xf300000008077836 */ /* 0x000fe40000000000 */
[----:B------:R-:W-:-:S03]  /*2e60*/  IMAD.IADD R2, R26, 0x1, R21 ;  /* 0x000000011a027824 */ /* 0x000fc600078e0215 */
[----:B------:R-:W-:Y:S01]  /*2e70*/  ISETP.GT.U32.AND P0, PT, R7, 0x727fffff, PT ;  /* 0x727fffff0700780c */ /* 0x000fe20003f04070 */
[----:B------:R-:W-:Y:S01]  /*2e80*/  IMAD.MOV.U32 R7, RZ, RZ, 0x30c90fdb ;  /* 0x30c90fdbff077424 */ /* 0x000fe200078e00ff */
[----:B------:R-:W-:-:S05]  /*2e90*/  I2FP.F32.U32 R2, R2 ;  /* 0x0000000200027245 */ /* 0x000fca0000201000 */
[----:B------:R-:W-:-:S06]  /*2ea0*/  FFMA R2, R2, R7, 7.314590599882819788e-10 ;  /* 0x30490fdb02027423 */ /* 0x000fcc0000000007 */
[----:B01----:R-:W-:Y:S05]  /*2eb0*/  @!P0 BRA `(.L_x_18) ;  /* 0x00000000001c8947 */ /* 0x003fea0003800000 */
[----:B------:R-:W-:Y:S01]  /*2ec0*/  BSSY.RECONVERGENT B1, `(.L_x_19) ;  /* 0x0000004000017945 */ /* 0x000fe20003800200 */
[----:B------:R-:W-:Y:S01]  /*2ed0*/  IMAD.MOV.U32 R7, RZ, RZ, R8 ;  /* 0x000000ffff077224 */ /* 0x000fe200078e0008 */
[----:B------:R-:W-:-:S07]  /*2ee0*/  MOV R14, 0x2f00 ;  /* 0x00002f00000e7802 */ /* 0x000fce0000000f00 */
[----:B------:R-:W-:Y:S05]  /*2ef0*/  CALL.REL.NOINC `($__internal_0_$__cuda_sm20_sqrt_rn_f32_slowpath) ;  /* 0x0000000c00847944 */ /* 0x000fea0003c00000 */
[----:B------:R-:W-:Y:S05]  /*2f00*/  BSYNC.RECONVERGENT B1 ;  /* 0x0000000000017941 */ /* 0x000fea0003800200 */
.L_x_19:
[----:B------:R-:W-:Y:S01]  /*2f10*/  IMAD.MOV.U32 R7, RZ, RZ, R23 ;  /* 0x000000ffff077224 */ /* 0x000fe200078e0017 */
[----:B------:R-:W-:Y:S06]  /*2f20*/  BRA `(.L_x_20) ;  /* 0x0000000000107947 */ /* 0x000fec0003800000 */
.L_x_18:
[----:B------:R-:W-:Y:S01]  /*2f30*/  FMUL.FTZ R7, R8, R15 ;  /* 0x0000000f08077220 */ /* 0x000fe20000410000 */
[----:B------:R-:W-:-:S03]  /*2f40*/  FMUL.FTZ R14, R15, 0.5 ;  /* 0x3f0000000f0e7820 */ /* 0x000fc60000410000 */
[----:B------:R-:W-:-:S04]  /*2f50*/  FFMA R8, -R7, R7, R8 ;  /* 0x0000000707087223 */ /* 0x000fc80000000108 */
[----:B------:R-:W-:-:S07]  /*2f60*/  FFMA R7, R8, R14, R7 ;  /* 0x0000000e08077223 */ /* 0x000fce0000000007 */
.L_x_20:
[----:B------:R-:W-:Y:S05]  /*2f70*/  BSYNC.RECONVERGENT B0 ;  /* 0x0000000000007941 */ /* 0x000fea0003800200 */
.L_x_17:
[----:B------:R-:W-:Y:S01]  /*2f80*/  FMUL.RZ R23, R2, 0.15915493667125701904 ;  /* 0x3e22f98302177820 */ /* 0x000fe2000040c000 */
[----:B------:R-:W-:Y:S01]  /*2f90*/  IMAD.MOV.U32 R14, RZ, RZ, R5 ;  /* 0x000000ffff0e7224 */ /* 0x000fe200078e0005 */
[----:B------:R-:W-:Y:S01]  /*2fa0*/  UMOV UR4, 0x1 ;  /* 0x0000000100047882 */ /* 0x000fe20000000000 */
[----:B------:R-:W-:Y:S01]  /*2fb0*/  IMAD.MOV.U32 R5, RZ, RZ, R26 ;  /* 0x000000ffff057224 */ /* 0x000fe200078e001a */
[----:B------:R-:W0:Y:S08]  /*2fc0*/  MUFU.SIN R2, R23 ;  /* 0x0000001700027308 */ /* 0x000e300000000400 */
[----:B------:R-:W1:Y:S01]  /*2fd0*/  MUFU.COS R8, R23 ;  /* 0x0000001700087308 */ /* 0x000e620000000000 */
[----:B0-----:R-:W-:Y:S01]  /*2fe0*/  FMUL R15, R2, R7 ;  /* 0x00000007020f7220 */ /* 0x001fe20000400000 */
[----:B------:R-:W-:-:S02]  /*2ff0*/  IMAD.MOV.U32 R2, RZ, RZ, R4 ;  /* 0x000000ffff027224 */ /* 0x000fc400078e0004 */
[----:B------:R-:W-:Y:S02]  /*3000*/  IMAD.MOV.U32 R4, RZ, RZ, R24 ;  /* 0x000000ffff047224 */ /* 0x000fe400078e0018 */
[----:B-1----:R-:W-:Y:S01]  /*3010*/  FMUL R7, R8, R7 ;  /* 0x0000000708077220 */ /* 0x002fe20000400000 */
[----:B------:R-:W-:Y:S02]  /*3020*/  IMAD.MOV.U32 R8, RZ, RZ, R3 ;  /* 0x000000ffff087224 */ /* 0x000fe400078e0003 */
[----:B------:R-:W-:-:S07]  /*3030*/  IMAD.MOV.U32 R3, RZ, RZ, R14 ;  /* 0x000000ffff037224 */ /* 0x000fce00078e000e */
.L_x_16:
[----:B------:R-:W-:Y:S01]  /*3040*/  FMUL R14, R15, R18 ;  /* 0x000000120f0e7220 */ /* 0x000fe20000400000 */
[C---:B------:R-:W-:Y:S01]  /*3050*/  FMUL R23, R6.reuse, UR10 ;  /* 0x0000000a06177c20 */ /* 0x040fe20008400000 */
[----:B------:R-:W-:Y:S01]  /*3060*/  FMUL R15, R6, R19 ;  /* 0x00000013060f7220 */ /* 0x000fe20000400000 */
[----:B------:R-:W-:Y:S01]  /*3070*/  FMUL R25, R16, UR10 ;  /* 0x0000000a10197c20 */ /* 0x000fe20008400000 */
[----:B------:R-:W-:Y:S01]  /*3080*/  UIADD3 UR5, UPT, UPT, UR5, 0x1, URZ ;  /* 0x0000000105057890 */ /* 0x000fe2000fffe0ff */
[----:B------:R-:W-:Y:S01]  /*3090*/  FMUL R24, R14, R23 ;  /* 0x000000170e187220 */ /* 0x000fe20000400000 */
[----:B------:R-:W-:Y:S01]  /*30a0*/  FMUL R23, R16, R19 ;  /* 0x0000001310177220 */ /* 0x000fe20000400000 */
[----:B------:R-:W-:Y:S01]  /*30b0*/  FMUL R27, R11, UR10 ;  /* 0x0000000a0b1b7c20 */ /* 0x000fe20008400000 */
[----:B------:R-:W-:Y:S01]  /*30c0*/  UISETP.NE.AND UP0, UPT, UR5, URZ, UPT ;  /* 0x000000ff0500728c */ /* 0x000fe2000bf05270 */
[----:B------:R-:W-:Y:S01]  /*30d0*/  FFMA R15, R15, UR11, R24 ;  /* 0x0000000b0f0f7c23 */ /* 0x000fe20008000018 */
[C---:B------:R-:W-:Y:S01]  /*30e0*/  FMUL R24, R14.reuse, R25 ;  /* 0x000000190e187220 */ /* 0x040fe20000400000 */
[----:B------:R-:W-:Y:S01]  /*30f0*/  FMUL R25, R17, UR10 ;  /* 0x0000000a11197c20 */ /* 0x000fe20008400000 */
[C---:B------:R-:W-:Y:S01]  /*3100*/  FMUL R28, R14.reuse, R27 ;  /* 0x0000001b0e1c7220 */ /* 0x040fe20000400000 */
[----:B------:R-:W-:Y:S01]  /*3110*/  FADD R6, R15, R6 ;  /* 0x000000060f067221 */ /* 0x000fe20000000000 */
[----:B------:R-:W-:Y:S01]  /*3120*/  FFMA R23, R23, UR11, R24 ;  /* 0x0000000b17177c23 */ /* 0x000fe20008000018 */
[----:B------:R-:W-:Y:S01]  /*3130*/  FMUL R25, R14, R25 ;  /* 0x000000190e197220 */ /* 0x000fe20000400000 */
[-C--:B------:R-:W-:Y:S01]  /*3140*/  FMUL R24, R17, R19.reuse ;  /* 0x0000001311187220 */ /* 0x080fe20000400000 */
[----:B------:R-:W-:Y:S01]  /*3150*/  FMUL R15, R13, R22 ;  /* 0x000000160d0f7220 */ /* 0x000fe20000400000 */
[----:B------:R-:W-:Y:S01]  /*3160*/  FADD R16, R23, R16 ;  /* 0x0000001017107221 */ /* 0x000fe20000000000 */
[----:B------:R-:W-:Y:S01]  /*3170*/  FMUL R23, R13, R19 ;  /* 0x000000130d177220 */ /* 0x000fe20000400000 */
[----:B------:R-:W-:Y:S01]  /*3180*/  FFMA R24, R24, UR11, R25 ;  /* 0x0000000b18187c23 */ /* 0x000fe20008000019 */
[----:B------:R-:W-:Y:S01]  /*3190*/  FMUL R25, R12, UR10 ;  /* 0x0000000a0c197c20 */ /* 0x000fe20008400000 */
[----:B------:R-:W-:-:S02]  /*31a0*/  FMUL R26, R14, R15 ;  /* 0x0000000f0e1a7220 */ /* 0x000fc40000400000 */
[----:B------:R-:W-:Y:S01]  /*31b0*/  FADD R17, R24, R17 ;  /* 0x0000001118117221 */ /* 0x000fe20000000000 */
[----:B------:R-:W-:Y:S01]  /*31c0*/  FMUL R15, R14, R25 ;  /* 0x000000190e0f7220 */ /* 0x000fe20000400000 */
[----:B------:R-:W-:Y:S01]  /*31d0*/  FFMA R26, R23, UR11, R26 ;  /* 0x0000000b171a7c23 */ /* 0x000fe2000800001a */
[----:B------:R-:W-:Y:S01]  /*31e0*/  FMUL R14, R12, R19 ;  /* 0x000000130c0e7220 */ /* 0x000fe20000400000 */
[----:B------:R-:W-:Y:S02]  /*31f0*/  FMUL R23, R11, R20 ;  /* 0x000000140b177220 */ /* 0x000fe40000400000 */
[----:B------:R-:W-:Y:S01]  /*3200*/  FADD R13, R26, R13 ;  /* 0x0000000d1a0d7221 */ /* 0x000fe20000000000 */
[----:B------:R-:W-:Y:S01]  /*3210*/  FFMA R15, R14, R10, R15 ;  /* 0x0000000a0e0f7223 */ /* 0x000fe2000000000f */
[----:B------:R-:W-:-:S03]  /*3220*/  FFMA R28, R23, UR11, R28 ;  /* 0x0000000b171c7c23 */ /* 0x000fc6000800001c */
[----:B------:R-:W-:Y:S01]  /*3230*/  FADD R12, R15, R12 ;  /* 0x0000000c0f0c7221 */ /* 0x000fe20000000000 */
[----:B------:R-:W-:Y:S01]  /*3240*/  FADD R11, R28, R11 ;  /* 0x0000000b1c0b7221 */ /* 0x000fe20000000000 */
[----:B------:R-:W-:Y:S06]  /*3250*/  BRA.U UP0, `(.L_x_21) ;  /* 0xfffffff900347547 */ /* 0x000fec000b83ffff */
.L_x_11:
[----:B-12---:R-:W0:Y:S01]  /*3260*/  LDC R2, c[0x0][0x3b8] ;  /* 0x0000ee00ff027b82 */ /* 0x006e220000000800 */
[----:B------:R-:W0:Y:S01]  /*3270*/  LDCU UR4, c[0x0][0x3c8] ;  /* 0x00007900ff0477ac */ /* 0x000e220008000800 */
[----:B------:R-:W-:Y:S01]  /*3280*/  IMAD.MOV.U32 R3, RZ, RZ, 0x3bbb989d ;  /* 0x3bbb989dff037424 */ /* 0x000fe200078e00ff */
[----:B------:R-:W-:Y:S01]  /*3290*/  SHF.R.S32.HI R8, RZ, 0x1f, R9 ;  /* 0x0000001fff087819 */ /* 0x000fe20000011409 */
[----:B------:R-:W-:Y:S01]  /*32a0*/  IMAD.MOV.U32 R4, RZ, RZ, 0x437c0000 ;  /* 0x437c0000ff047424 */ /* 0x000fe200078e00ff */
[----:B------:R-:W1:Y:S01]  /*32b0*/  LDCU.64 UR8, c[0x0][0x380] ;  /* 0x00007000ff0877ac */ /* 0x000e620008000a00 */
[----:B------:R-:W-:Y:S02]  /*32c0*/  BSSY.RECONVERGENT B0, `(.L_x_22) ;  /* 0x0000027000007945 */ /* 0x000fe40003800200 */
[----:B------:R-:W2:Y:S01]  /*32d0*/  LDC R10, c[0x0][0x3d4] ;  /* 0x0000f500ff0a7b82 */ /* 0x000ea20000000800 */
[----:B0-----:R-:W-:Y:S01]  /*32e0*/  FMUL R2, R2, -UR4 ;  /* 0x8000000402027c20 */ /* 0x001fe20008400000 */
[----:B------:R-:W0:Y:S03]  /*32f0*/  LDCU UR4, c[0x0][0x3b4] ;  /* 0x00007680ff0477ac */ /* 0x000e260008000800 */
[----:B------:R-:W-:-:S04]  /*3300*/  FFMA.SAT R3, R2, R3, 0.5 ;  /* 0x3f00000002037423 */ /* 0x000fc80000002003 */
[----:B------:R-:W-:Y:S01]  /*3310*/  FFMA.RM R3, R3, R4, 12582913 ;  /* 0x4b40000103037423 */ /* 0x000fe20000004004 */
[----:B--2---:R-:W-:-:S03]  /*3320*/  FADD R10, R10, R10 ;  /* 0x0000000a0a0a7221 */ /* 0x004fc60000000000 */
[C---:B------:R-:W-:Y:S01]  /*3330*/  FADD R5, R3.reuse, -12583039 ;  /* 0xcb40007f03057421 */ /* 0x040fe20000000000 */
[----:B------:R-:W-:Y:S01]  /*3340*/  IMAD.SHL.U32 R4, R3, 0x800000, RZ ;  /* 0x0080000003047824 */ /* 0x000fe200078e00ff */
[----:B------:R-:W2:Y:S02]  /*3350*/  MUFU.RCP R19, R10 ;  /* 0x0000000a00137308 */ /* 0x000ea40000001000 */
[----:B------:R-:W-:Y:S01]  /*3360*/  FFMA R5, R2, 1.4426950216293334961, -R5 ;  /* 0x3fb8aa3b02057823 */ /* 0x000fe20000000805 */
[----:B0-----:R-:W-:-:S03]  /*3370*/  FADD R6, R6, -UR4 ;  /* 0x8000000406067e21 */ /* 0x001fc60008000000 */
[----:B------:R-:W-:Y:S01]  /*3380*/  FFMA R5, R2, 1.925963033500011079e-08, R5 ;  /* 0x32a5706002057823 */ /* 0x000fe20000000005 */
[----:B------:R-:W-:Y:S01]  /*3390*/  FADD R16, R16, -UR4 ;  /* 0x8000000410107e21 */ /* 0x000fe20008000000 */
[----:B------:R-:W-:Y:S01]  /*33a0*/  FADD R17, R17, -UR4 ;  /* 0x8000000411117e21 */ /* 0x000fe20008000000 */
[C---:B------:R-:W-:Y:S01]  /*33b0*/  IMAD.SHL.U32 R2, R9.reuse, 0x4, RZ ;  /* 0x0000000409027824 */ /* 0x040fe200078e00ff */
[----:B------:R-:W-:Y:S02]  /*33c0*/  FMNMX R3, RZ, R6, !PT ;  /* 0x00000006ff037209 */ /* 0x000fe40007800000 */
[----:B------:R-:W0:Y:S01]  /*33d0*/  MUFU.EX2 R5, R5 ;  /* 0x0000000500057308 */ /* 0x000e220000000800 */
[----:B------:R-:W-:Y:S02]  /*33e0*/  FMNMX R17, RZ, R17, !PT ;  /* 0x00000011ff117209 */ /* 0x000fe40007800000 */
[----:B------:R-:W-:Y:S02]  /*33f0*/  SHF.L.U64.HI R9, R9, 0x2, R8 ;  /* 0x0000000209097819 */ /* 0x000fe40000010208 */
[----:B-1----:R-:W-:Y:S01]  /*3400*/  IADD3 R14, P0, PT, R2, UR8, RZ ;  /* 0x00000008020e7c10 */ /* 0x002fe2000ff1e0ff */
[----:B--2---:R-:W-:-:S03]  /*3410*/  FFMA R8, -R10, R19, 1 ;  /* 0x3f8000000a087423 */ /* 0x004fc60000000113 */
[----:B------:R-:W-:Y:S01]  /*3420*/  IADD3.X R15, PT, PT, R9, UR9, RZ, P0, !PT ;  /* 0x00000009090f7c10 */ /* 0x000fe200087fe4ff */
[----:B------:R-:W-:Y:S01]  /*3430*/  FFMA R8, R19, R8, R19 ;  /* 0x0000000813087223 */ /* 0x000fe20000000013 */
[----:B0-----:R-:W-:Y:S01]  /*3440*/  FMUL R4, R4, R5 ;  /* 0x0000000504047220 */ /* 0x001fe20000400000 */
[----:B------:R-:W-:-:S03]  /*3450*/  FMNMX R5, RZ, R16, !PT ;  /* 0x00000010ff057209 */ /* 0x000fc60007800000 */
[C---:B------:R-:W-:Y:S01]  /*3460*/  FMUL R3, R4.reuse, R3 ;  /* 0x0000000304037220 */ /* 0x040fe20000400000 */
[C---:B------:R-:W-:Y:S01]  /*3470*/  FMUL R6, R4.reuse, R17 ;  /* 0x0000001104067220 */ /* 0x040fe20000400000 */
[----:B------:R-:W-:-:S03]  /*3480*/  FMUL R5, R4, R5 ;  /* 0x0000000504057220 */ /* 0x000fc60000400000 */
[----:B------:R0:W-:Y:S01]  /*3490*/  STG.E desc[UR6][R14.64], R3 ;  /* 0x000000030e007986 */ /* 0x0001e2000c101906 */
[----:B------:R-:W-:-:S04]  /*34a0*/  FADD R7, R5, -R6 ;  /* 0x8000000605077221 */ /* 0x000fc80000000000 */
[----:B------:R-:W1:Y:S01]  /*34b0*/  FCHK P0, R7, R10 ;  /* 0x0000000a07007302 */ /* 0x000e620000000000 */
[----:B------:R-:W-:-:S04]  /*34c0*/  FFMA R17, R7, R8, RZ ;  /* 0x0000000807117223 */ /* 0x000fc800000000ff */
[----:B------:R-:W-:-:S04]  /*34d0*/  FFMA R16, -R10, R17, R7 ;  /* 0x000000110a107223 */ /* 0x000fc80000000107 */
[----:B------:R-:W-:Y:S01]  /*34e0*/  FFMA R17, R8, R16, R17 ;  /* 0x0000001008117223 */ /* 0x000fe20000000011 */
[----:B01----:R-:W-:Y:S06]  /*34f0*/  @!P0 BRA `(.L_x_23) ;  /* 0x00000000000c8947 */ /* 0x003fec0003800000 */
[----:B------:R-:W-:-:S07]  /*3500*/  MOV R19, 0x3520 ;  /* 0x0000352000137802 */ /* 0x000fce0000000f00 */
[----:B------:R-:W-:Y:S05]  /*3510*/  CALL.REL.NOINC `($__internal_1_$__cuda_sm3x_div_rn_noftz_f32_slowpath) ;  /* 0x0000000800507944 */ /* 0x000fea0003c00000 */
[----:B------:R-:W-:-:S07]  /*3520*/  IMAD.MOV.U32 R17, RZ, RZ, R7 ;  /* 0x000000ffff117224 */ /* 0x000fce00078e0007 */
.L_x_23:
[----:B------:R-:W-:Y:S05]  /*3530*/  BSYNC.RECONVERGENT B0 ;  /* 0x0000000000007941 */ /* 0x000fea0003800200 */
.L_x_22:
[----:B------:R-:W0:Y:S01]  /*3540*/  LDC R10, c[0x0][0x3d4] ;  /* 0x0000f500ff0a7b82 */ /* 0x000e220000000800 */
[----:B------:R-:W1:Y:S01]  /*3550*/  LDCU.64 UR4, c[0x0][0x388] ;  /* 0x00007100ff0477ac */ /* 0x000e620008000a00 */
[----:B------:R-:W-:Y:S01]  /*3560*/  FADD R8, R3, R3 ;  /* 0x0000000303087221 */ /* 0x000fe20000000000 */
[----:B------:R-:W-:Y:S03]  /*3570*/  BSSY.RECONVERGENT B0, `(.L_x_24) ;  /* 0x0000012000007945 */ /* 0x000fe60003800200 */
[----:B------:R-:W-:-:S04]  /*3580*/  FADD R7, R5, -R8 ;  /* 0x8000000805077221 */ /* 0x000fc80000000000 */
[----:B------:R-:W-:Y:S01]  /*3590*/  FADD R7, R6, R7 ;  /* 0x0000000706077221 */ /* 0x000fe20000000000 */
[----:B-1----:R-:W-:-:S04]  /*35a0*/  IADD3 R14, P0, PT, R2, UR4, RZ ;  /* 0x00000004020e7c10 */ /* 0x002fc8000ff1e0ff */
[----:B------:R-:W-:Y:S01]  /*35b0*/  IADD3.X R15, PT, PT, R9, UR5, RZ, P0, !PT ;  /* 0x00000005090f7c10 */ /* 0x000fe200087fe4ff */
[----:B0-----:R-:W-:-:S04]  /*35c0*/  FMUL R10, R10, R10 ;  /* 0x0000000a0a0a7220 */ /* 0x001fc80000400000 */
[----:B------:R-:W0:Y:S01]  /*35d0*/  MUFU.RCP R19, R10 ;  /* 0x0000000a00137308 */ /* 0x000e220000001000 */
[----:B------:R1:W-:Y:S07]  /*35e0*/  STG.E desc[UR6][R14.64], R17 ;  /* 0x000000110e007986 */ /* 0x0003ee000c101906 */
[----:B------:R-:W2:Y:S01]  /*35f0*/  FCHK P0, R7, R10 ;  /* 0x0000000a07007302 */ /* 0x000ea20000000000 */
[----:B0-----:R-:W-:-:S04]  /*3600*/  FFMA R8, -R10, R19, 1 ;  /* 0x3f8000000a087423 */ /* 0x001fc80000000113 */
[----:B------:R-:W-:-:S04]  /*3610*/  FFMA R8, R19, R8, R19 ;  /* 0x0000000813087223 */ /* 0x000fc80000000013 */
[----:B------:R-:W-:-:S04]  /*3620*/  FFMA R5, R7, R8, RZ ;  /* 0x0000000807057223 */ /* 0x000fc800000000ff */
[----:B------:R-:W-:-:S04]  /*3630*/  FFMA R6, -R10, R5, R7 ;  /* 0x000000050a067223 */ /* 0x000fc80000000107 */
[----:B------:R-:W-:Y:S01]  /*3640*/  FFMA R5, R8, R6, R5 ;  /* 0x0000000608057223 */ /* 0x000fe20000000005 */
[----:B-12---:R-:W-:Y:S06]  /*3650*/  @!P0 BRA `(.L_x_25) ;  /* 0x00000000000c8947 */ /* 0x006fec0003800000 */
[----:B------:R-:W-:-:S07]  /*3660*/  MOV R19, 0x3680 ;  /* 0x0000368000137802 */ /* 0x000fce0000000f00 */
[----:B------:R-:W-:Y:S05]  /*3670*/  CALL.REL.NOINC `($__internal_1_$__cuda_sm3x_div_rn_noftz_f32_slowpath) ;  /* 0x0000000400f87944 */ /* 0x000fea0003c00000 */
[----:B------:R-:W-:-:S07]  /*3680*/  IMAD.MOV.U32 R5, RZ, RZ, R7 ;  /* 0x000000ffff057224 */ /* 0x000fce00078e0007 */
.L_x_25:
[----:B------:R-:W-:Y:S05]  /*3690*/  BSYNC.RECONVERGENT B0 ;  /* 0x0000000000007941 */ /* 0x000fea0003800200 */
.L_x_24:
[----:B------:R-:W0:Y:S01]  /*36a0*/  LDC R8, c[0x0][0x3d8] ;  /* 0x0000f600ff087b82 */ /* 0x000e220000000800 */
[----:B------:R-:W1:Y:S01]  /*36b0*/  LDCU UR8, c[0x0][0x3b4] ;  /* 0x00007680ff0877ac */ /* 0x000e620008000800 */
[----:B------:R-:W-:Y:S01]  /*36c0*/  BSSY.RECONVERGENT B0, `(.L_x_26) ;  /* 0x0000015000007945 */ /* 0x000fe20003800200 */
[----:B------:R-:W2:Y:S01]  /*36d0*/  LDCU.64 UR4, c[0x0][0x390] ;  /* 0x00007200ff0477ac */ /* 0x000ea20008000a00 */
[----:B-1----:R-:W-:Y:S01]  /*36e0*/  FADD R13, R13, -UR8 ;  /* 0x800000080d0d7e21 */ /* 0x002fe20008000000 */
[----:B--2---:R-:W-:Y:S01]  /*36f0*/  IADD3 R14, P0, PT, R2, UR4, RZ ;  /* 0x00000004020e7c10 */ /* 0x004fe2000ff1e0ff */
[----:B0-----:R-:W0:Y:S03]  /*3700*/  MUFU.RCP R6, R8 ;  /* 0x0000000800067308 */ /* 0x001e260000001000 */
[----:B------:R-:W-:Y:S02]  /*3710*/  FMNMX R7, RZ, R13, !PT ;  /* 0x0000000dff077209 */ /* 0x000fe40007800000 */
[----:B------:R-:W-:-:S03]  /*3720*/  IADD3.X R15, PT, PT, R9, UR5, RZ, P0, !PT ;  /* 0x00000005090f7c10 */ /* 0x000fc600087fe4ff */
[----:B------:R-:W-:Y:S02]  /*3730*/  FFMA R7, R4, R7, -R3 ;  /* 0x0000000704077223 */ /* 0x000fe40000000803 */
[----:B------:R1:W-:Y:S02]  /*3740*/  STG.E desc[UR6][R14.64], R5 ;  /* 0x000000050e007986 */ /* 0x0003e4000c101906 */
[----:B------:R-:W2:Y:S01]  /*3750*/  FCHK P0, R7, R8 ;  /* 0x0000000807007302 */ /* 0x000ea20000000000 */
[----:B0-----:R-:W-:-:S04]  /*3760*/  FFMA R13, R6, -R8, 1 ;  /* 0x3f800000060d7423 */ /* 0x001fc80000000808 */
[----:B------:R-:W-:-:S04]  /*3770*/  FFMA R6, R6, R13, R6 ;  /* 0x0000000d06067223 */ /* 0x000fc80000000006 */
[----:B------:R-:W-:-:S04]  /*3780*/  FFMA R4, R7, R6, RZ ;  /* 0x0000000607047223 */ /* 0x000fc800000000ff */
[----:B------:R-:W-:-:S04]  /*3790*/  FFMA R13, R4, -R8, R7 ;  /* 0x80000008040d7223 */ /* 0x000fc80000000007 */
[----:B------:R-:W-:Y:S01]  /*37a0*/  FFMA R13, R6, R13, R4 ;  /* 0x0000000d060d7223 */ /* 0x000fe20000000004 */
[----:B-12---:R-:W-:Y:S06]  /*37b0*/  @!P0 BRA `(.L_x_27) ;  /* 0x0000000000148947 */ /* 0x006fec0003800000 */
[----:B------:R-:W0:Y:S01]  /*37c0*/  LDCU UR4, c[0x0][0x3d8] ;  /* 0x00007b00ff0477ac */ /* 0x000e220008000800 */
[----:B------:R-:W-:Y:S01]  /*37d0*/  MOV R19, 0x3800 ;  /* 0x0000380000137802 */ /* 0x000fe20000000f00 */
[----:B0-----:R-:W-:-:S07]  /*37e0*/  IMAD.U32 R10, RZ, RZ, UR4 ;  /* 0x00000004ff0a7e24 */ /* 0x001fce000f8e00ff */
[----:B------:R-:W-:Y:S05]  /*37f0*/  CALL.REL.NOINC `($__internal_1_$__cuda_sm3x_div_rn_noftz_f32_slowpath) ;  /* 0x0000000400987944 */ /* 0x000fea0003c00000 */
[----:B------:R-:W-:-:S07]  /*3800*/  IMAD.MOV.U32 R13, RZ, RZ, R7 ;  /* 0x000000ffff0d7224 */ /* 0x000fce00078e0007 */
.L_x_27:
[----:B------:R-:W-:Y:S05]  /*3810*/  BSYNC.RECONVERGENT B0 ;  /* 0x0000000000007941 */ /* 0x000fea0003800200 */
.L_x_26:
[----:B------:R-:W0:Y:S01]  /*3820*/  LDCU UR4, c[0x0][0x3b8] ;  /* 0x00007700ff0477ac */ /* 0x000e220008000800 */
[----:B------:R-:W-:Y:S01]  /*3830*/  IMAD.MOV.U32 R5, RZ, RZ, 0x3bbb989d ;  /* 0x3bbb989dff057424 */ /* 0x000fe200078e00ff */
[----:B------:R-:W1:Y:S01]  /*3840*/  LDC R10, c[0x0][0x3e0] ;  /* 0x0000f800ff0a7b82 */ /* 0x000e620000000800 */
[----:B------:R-:W-:Y:S01]  /*3850*/  IMAD.MOV.U32 R7, RZ, RZ, 0x437c0000 ;  /* 0x437c0000ff077424 */ /* 0x000fe200078e00ff */
[----:B------:R-:W2:Y:S01]  /*3860*/  LDCU UR8, c[0x0][0x3b4] ;  /* 0x00007680ff0877ac */ /* 0x000ea20008000800 */
[----:B------:R-:W-:Y:S01]  /*3870*/  BSSY.RECONVERGENT B0, `(.L_x_28) ;  /* 0x000001e000007945 */ /* 0x000fe20003800200 */
[----:B0-----:R-:W-:Y:S01]  /*3880*/  FMUL R0, R0, -UR4 ;  /* 0x8000000400007c20 */ /* 0x001fe20008400000 */
[----:B------:R-:W0:Y:S03]  /*3890*/  LDCU.64 UR4, c[0x0][0x398] ;  /* 0x00007300ff0477ac */ /* 0x000e260008000a00 */
[----:B------:R-:W-:Y:S01]  /*38a0*/  FFMA.SAT R4, R0, R5, 0.5 ;  /* 0x3f00000000047423 */ /* 0x000fe20000002005 */
[----:B--2---:R-:W-:-:S03]  /*38b0*/  FADD R12, R12, -UR8 ;  /* 0x800000080c0c7e21 */ /* 0x004fc60008000000 */
[----:B------:R-:W-:Y:S01]  /*38c0*/  FFMA.RM R6, R4, R7, 12582913 ;  /* 0x4b40000104067423 */ /* 0x000fe20000004007 */
[----:B-1----:R-:W1:Y:S01]  /*38d0*/  MUFU.RCP R8, R10 ;  /* 0x0000000a00087308 */ /* 0x002e620000001000 */
[----:B------:R-:W-:Y:S02]  /*38e0*/  FMNMX R12, RZ, R12, !PT ;  /* 0x0000000cff0c7209 */ /* 0x000fe40007800000 */
[C---:B------:R-:W-:Y:S01]  /*38f0*/  FADD R5, R6.reuse, -12583039 ;  /* 0xcb40007f06057421 */ /* 0x040fe20000000000 */
[----:B------:R-:W-:-:S03]  /*3900*/  IMAD.SHL.U32 R6, R6, 0x800000, RZ ;  /* 0x0080000006067824 */ /* 0x000fc600078e00ff */
[----:B------:R-:W-:Y:S01]  /*3910*/  FFMA R5, R0, 1.4426950216293334961, -R5 ;  /* 0x3fb8aa3b00057823 */ /* 0x000fe20000000805 */
[----:B0-----:R-:W-:-:S03]  /*3920*/  IADD3 R4, P0, PT, R2, UR4, RZ ;  /* 0x0000000402047c10 */ /* 0x001fc6000ff1e0ff */
[----:B------:R-:W-:Y:S01]  /*3930*/  FFMA R0, R0, 1.925963033500011079e-08, R5 ;  /* 0x32a5706000007823 */ /* 0x000fe20000000005 */
[----:B------:R-:W-:-:S03]  /*3940*/  IADD3.X R5, PT, PT, R9, UR5, RZ, P0, !PT ;  /* 0x0000000509057c10 */ /* 0x000fc600087fe4ff */
[----:B------:R-:W0:Y:S01]  /*3950*/  MUFU.EX2 R7, R0 ;  /* 0x0000000000077308 */ /* 0x000e220000000800 */
[C---:B-1----:R-:W-:Y:S01]  /*3960*/  FFMA R15, R8.reuse, -R10, 1 ;  /* 0x3f800000080f7423 */ /* 0x042fe2000000080a */
[----:B------:R1:W-:Y:S03]  /*3970*/  STG.E desc[UR6][R4.64], R13 ;  /* 0x0000000d04007986 */ /* 0x0003e6000c101906 */
[----:B------:R-:W-:Y:S01]  /*3980*/  FFMA R8, R8, R15, R8 ;  /* 0x0000000f08087223 */ /* 0x000fe20000000008 */
[----:B0-----:R-:W-:-:S04]  /*3990*/  FMUL R6, R6, R7 ;  /* 0x0000000706067220 */ /* 0x001fc80000400000 */
[----:B------:R-:W-:-:S04]  /*39a0*/  FFMA R7, R6, R12, -R3 ;  /* 0x0000000c06077223 */ /* 0x000fc80000000803 */
[----:B------:R-:W0:Y:S01]  /*39b0*/  FCHK P0, R7, R10 ;  /* 0x0000000a07007302 */ /* 0x000e220000000000 */
[----:B------:R-:W-:-:S04]  /*39c0*/  FFMA R0, R7, R8, RZ ;  /* 0x0000000807007223 */ /* 0x000fc800000000ff */
[----:B------:R-:W-:-:S04]  /*39d0*/  FFMA R15, R0, -R10, R7 ;  /* 0x8000000a000f7223 */ /* 0x000fc80000000007 */
[----:B------:R-:W-:Y:S01]  /*39e0*/  FFMA R15, R8, R15, R0 ;  /* 0x0000000f080f7223 */ /* 0x000fe20000000000 */
[----:B01----:R-:W-:Y:S06]  /*39f0*/  @!P0 BRA `(.L_x_29) ;  /* 0x0000000000148947 */ /* 0x003fec0003800000 */
[----:B------:R-:W0:Y:S01]  /*3a00*/  LDCU UR4, c[0x0][0x3e0] ;  /* 0x00007c00ff0477ac */ /* 0x000e220008000800 */
[----:B------:R-:W-:Y:S01]  /*3a10*/  MOV R19, 0x3a40 ;  /* 0x00003a4000137802 */ /* 0x000fe20000000f00 */
[----:B0-----:R-:W-:-:S07]  /*3a20*/  IMAD.U32 R10, RZ, RZ, UR4 ;  /* 0x00000004ff0a7e24 */ /* 0x001fce000f8e00ff */
[----:B------:R-:W-:Y:S05]  /*3a30*/  CALL.REL.NOINC `($__internal_1_$__cuda_sm3x_div_rn_noftz_f32_slowpath) ;  /* 0x0000000400087944 */ /* 0x000fea0003c00000 */
[----:B------:R-:W-:-:S07]  /*3a40*/  IMAD.MOV.U32 R15, RZ, RZ, R7 ;  /* 0x000000ffff0f7224 */ /* 0x000fce00078e0007 */
.L_x_29:
[----:B------:R-:W-:Y:S05]  /*3a50*/  BSYNC.RECONVERGENT B0 ;  /* 0x0000000000007941 */ /* 0x000fea0003800200 */
.L_x_28:
[----:B------:R-:W0:Y:S01]  /*3a60*/  LDC R10, c[0x0][0x3dc] ;  /* 0x0000f700ff0a7b82 */ /* 0x000e220000000800 */
[----:B------:R-:W0:Y:S01]  /*3a70*/  LDCU UR4, c[0x0][0x3b8] ;  /* 0x00007700ff0477ac */ /* 0x000e220008000800 */
[----:B------:R-:W-:Y:S01]  /*3a80*/  IMAD.MOV.U32 R5, RZ, RZ, 0x3bbb989d ;  /* 0x3bbb989dff057424 */ /* 0x000fe200078e00ff */
[----:B------:R-:W-:Y:S01]  /*3a90*/  BSSY.RECONVERGENT B0, `(.L_x_30) ;  /* 0x0000022000007945 */ /* 0x000fe20003800200 */
[----:B------:R-:W-:Y:S01]  /*3aa0*/  IMAD.MOV.U32 R7, RZ, RZ, 0x437c0000 ;  /* 0x437c0000ff077424 */ /* 0x000fe200078e00ff */
[----:B------:R-:W1:Y:S01]  /*3ab0*/  LDCU UR5, c[0x0][0x3c8] ;  /* 0x00007900ff0577ac */ /* 0x000e620008000800 */
[----:B------:R-:W2:Y:S01]  /*3ac0*/  LDCU UR8, c[0x0][0x3b4] ;  /* 0x00007680ff0877ac */ /* 0x000ea20008000800 */
[----:B0-----:R-:W-:Y:S01]  /*3ad0*/  FADD R0, R10, UR4 ;  /* 0x000000040a007e21 */ /* 0x001fe20008000000 */
[----:B------:R-:W0:Y:S01]  /*3ae0*/  MUFU.RCP R8, R10 ;  /* 0x0000000a00087308 */ /* 0x000e220000001000 */
[----:B--2---:R-:W-:Y:S02]  /*3af0*/  FADD R11, R11, -UR8 ;  /* 0x800000080b0b7e21 */ /* 0x004fe40008000000 */
[----:B-1----:R-:W-:Y:S01]  /*3b00*/  FMUL R0, R0, -UR5 ;  /* 0x8000000500007c20 */ /* 0x002fe20008400000 */
[----:B------:R-:W1:Y:S03]  /*3b10*/  LDCU.64 UR4, c[0x0][0x3a0] ;  /* 0x00007400ff0477ac */ /* 0x000e660008000a00 */
[----:B------:R-:W-:Y:S01]  /*3b20*/  FFMA.SAT R4, R0, R5, 0.5 ;  /* 0x3f00000000047423 */ /* 0x000fe20000002005 */
[----:B------:R-:W-:-:S03]  /*3b30*/  FMNMX R11, RZ, R11, !PT ;  /* 0x0000000bff0b7209 */ /* 0x000fc60007800000 */
[----:B------:R-:W-:-:S04]  /*3b40*/  FFMA.RM R6, R4, R7, 12582913 ;  /* 0x4b40000104067423 */ /* 0x000fc80000004007 */
[C---:B------:R-:W-:Y:S01]  /*3b50*/  FADD R5, R6.reuse, -12583039 ;  /* 0xcb40007f06057421 */ /* 0x040fe20000000000 */
[----:B------:R-:W-:Y:S02]  /*3b60*/  IMAD.SHL.U32 R6, R6, 0x800000, RZ ;  /* 0x0080000006067824 */ /* 0x000fe400078e00ff */
[----:B0-----:R-:W-:Y:S01]  /*3b70*/  FFMA R13, R8, -R10, 1 ;  /* 0x3f800000080d7423 */ /* 0x001fe2000000080a */
[----:B------:R-:W-:-:S03]  /*3b80*/  FFMA R5, R0, 1.4426950216293334961, -R5 ;  /* 0x3fb8aa3b00057823 */ /* 0x000fc60000000805 */
[----:B------:R-:W-:Y:S01]  /*3b90*/  FFMA R8, R8, R13, R8 ;  /* 0x0000000d08087223 */ /* 0x000fe20000000008 */
[----:B-1----:R-:W-:Y:S01]  /*3ba0*/  IADD3 R4, P0, PT, R2, UR4, RZ ;  /* 0x0000000402047c10 */ /* 0x002fe2000ff1e0ff */
[----:B------:R-:W-:-:S03]  /*3bb0*/  FFMA R0, R0, 1.925963033500011079e-08, R5 ;  /* 0x32a5706000007823 */ /* 0x000fc60000000005 */
[----:B------:R-:W-:Y:S01]  /*3bc0*/  IADD3.X R5, PT, PT, R9, UR5, RZ, P0, !PT ;  /* 0x0000000509057c10 */ /* 0x000fe200087fe4ff */
[----:B------:R-:W0:Y:S04]  /*3bd0*/  MUFU.EX2 R7, R0 ;  /* 0x0000000000077308 */ /* 0x000e280000000800 */
[----:B------:R1:W-:Y:S01]  /*3be0*/  STG.E desc[UR6][R4.64], R15 ;  /* 0x0000000f04007986 */ /* 0x0003e2000c101906 */
        /* <DEDUP_REMOVED lines=12> */
.L_x_31:
[----:B------:R-:W-:Y:S05]  /*3cb0*/  BSYNC.RECONVERGENT B0 ;  /* 0x0000000000007941 */ /* 0x000fea0003800200 */
.L_x_30:
[----:B------:R-:W0:Y:S02]  /*3cc0*/  LDCU.64 UR4, c[0x0][0x3a8] ;  /* 0x00007500ff0477ac */ /* 0x000e240008000a00 */
[----:B0-----:R-:W-:-:S04]  /*3cd0*/  IADD3 R2, P0, PT, R2, UR4, RZ ;  /* 0x0000000402027c10 */ /* 0x001fc8000ff1e0ff */
[----:B------:R-:W-:-:S05]  /*3ce0*/  IADD3.X R3, PT, PT, R9, UR5, RZ, P0, !PT ;  /* 0x0000000509037c10 */ /* 0x000fca00087fe4ff */
[----:B------:R-:W-:Y:S01]  /*3cf0*/  STG.E desc[UR6][R2.64], R11 ;  /* 0x0000000b02007986 */ /* 0x000fe2000c101906 */
[----:B------:R-:W-:Y:S05]  /*3d00*/  EXIT ;  /* 0x000000000000794d */ /* 0x000fea0003800000 */
        .weak           $__internal_0_$__cuda_sm20_sqrt_rn_f32_slowpath
        .type           $__internal_0_$__cuda_sm20_sqrt_rn_f32_slowpath,@function
        .size           $__internal_0_$__cuda_sm20_sqrt_rn_f32_slowpath,($__internal_1_$__cuda_sm3x_div_rn_noftz_f32_slowpath - $__internal_0_$__cuda_sm20_sqrt_rn_f32_slowpath)
$__internal_0_$__cuda_sm20_sqrt_rn_f32_slowpath:
[----:B------:R-:W-:-:S13]  /*3d10*/  LOP3.LUT P0, RZ, R7, 0x7fffffff, RZ, 0xc0, !PT ;  /* 0x7fffffff07ff7812 */ /* 0x000fda000780c0ff */
[----:B------:R-:W-:Y:S01]  /*3d20*/  @!P0 IMAD.MOV.U32 R23, RZ, RZ, R7 ;  /* 0x000000ffff178224 */ /* 0x000fe200078e0007 */
[----:B------:R-:W-:Y:S06]  /*3d30*/  @!P0 BRA `(.L_x_32) ;  /* 0x0000000000408947 */ /* 0x000fec0003800000 */
[----:B------:R-:W-:-:S13]  /*3d40*/  FSETP.GEU.FTZ.AND P0, PT, R7, RZ, PT ;  /* 0x000000ff0700720b */ /* 0x000fda0003f1e000 */
[----:B------:R-:W-:Y:S01]  /*3d50*/  @!P0 IMAD.MOV.U32 R23, RZ, RZ, 0x7fffffff ;  /* 0x7fffffffff178424 */ /* 0x000fe200078e00ff */
[----:B------:R-:W-:Y:S06]  /*3d60*/  @!P0 BRA `(.L_x_32) ;  /* 0x0000000000348947 */ /* 0x000fec0003800000 */
[----:B------:R-:W-:-:S13]  /*3d70*/  FSETP.GTU.FTZ.AND P0, PT, |R7|, +INF , PT ;  /* 0x7f8000000700780b */ /* 0x000fda0003f1c200 */
[----:B------:R-:W-:Y:S01]  /*3d80*/  @P0 FADD.FTZ R23, R7, 1 ;  /* 0x3f80000007170421 */ /* 0x000fe20000010000 */
[----:B------:R-:W-:Y:S06]  /*3d90*/  @P0 BRA `(.L_x_32) ;  /* 0x0000000000280947 */ /* 0x000fec0003800000 */
[----:B------:R-:W-:-:S13]  /*3da0*/  FSETP.NEU.FTZ.AND P0, PT, |R7|, +INF , PT ;  /* 0x7f8000000700780b */ /* 0x000fda0003f1d200 */
[----:B------:R-:W-:-:S04]  /*3db0*/  @P0 FFMA R28, R7, 1.84467440737095516160e+19, RZ ;  /* 0x5f800000071c0823 */ /* 0x000fc800000000ff */
[----:B------:R-:W0:Y:S02]  /*3dc0*/  @P0 MUFU.RSQ R23, R28 ;  /* 0x0000001c00170308 */ /* 0x000e240000001400 */
[----:B0-----:R-:W-:Y:S01]  /*3dd0*/  @P0 FMUL.FTZ R15, R28, R23 ;  /* 0x000000171c0f0220 */ /* 0x001fe20000410000 */
[----:B------:R-:W-:Y:S01]  /*3de0*/  @P0 FMUL.FTZ R27, R23, 0.5 ;  /* 0x3f000000171b0820 */ /* 0x000fe20000410000 */
[----:B------:R-:W-:Y:S02]  /*3df0*/  @!P0 IMAD.MOV.U32 R23, RZ, RZ, R7 ;  /* 0x000000ffff178224 */ /* 0x000fe400078e0007 */
[----:B------:R-:W-:-:S04]  /*3e00*/  @P0 FADD.FTZ R25, -R15, -RZ ;  /* 0x800000ff0f190221 */ /* 0x000fc80000010100 */
[----:B------:R-:W-:-:S04]  /*3e10*/  @P0 FFMA R25, R15, R25, R28 ;  /* 0x000000190f190223 */ /* 0x000fc8000000001c */
[----:B------:R-:W-:-:S04]  /*3e20*/  @P0 FFMA R25, R25, R27, R15 ;  /* 0x0000001b19190223 */ /* 0x000fc8000000000f */
[----:B------:R-:W-:-:S07]  /*3e30*/  @P0 FMUL.FTZ R23, R25, 2.3283064365386962891e-10 ;  /* 0x2f80000019170820 */ /* 0x000fce0000410000 */
.L_x_32:
[----:B------:R-:W-:-:S04]  /*3e40*/  IMAD.MOV.U32 R15, RZ, RZ, 0x0 ;  /* 0x00000000ff0f7424 */ /* 0x000fc800078e00ff */
[----:B------:R-:W-:Y:S05]  /*3e50*/  RET.REL.NODEC R14 `(_Z18monte_carlo_kernelPfS_S_S_S_S_fffffffiiffff) ;  /* 0xffffffc00e687950 */ /* 0x000fea0003c3ffff */
        .weak           $__internal_1_$__cuda_sm3x_div_rn_noftz_f32_slowpath
        .type           $__internal_1_$__cuda_sm3x_div_rn_noftz_f32_slowpath,@function
        .size           $__internal_1_$__cuda_sm3x_div_rn_noftz_f32_slowpath,(.L_x_46 - $__internal_1_$__cuda_sm3x_div_rn_noftz_f32_slowpath)
$__internal_1_$__cuda_sm3x_div_rn_noftz_f32_slowpath:
[----:B------:R-:W-:Y:S01]  /*3e60*/  SHF.R.U32.HI R15, RZ, 0x17, R10 ;  /* 0x00000017ff0f7819 */ /* 0x000fe2000001160a */
[----:B------:R-:W-:Y:S01]  /*3e70*/  BSSY.RECONVERGENT B1, `(.L_x_33) ;  /* 0x0000062000017945 */ /* 0x000fe20003800200 */
[----:B------:R-:W-:Y:S02]  /*3e80*/  SHF.R.U32.HI R20, RZ, 0x17, R7 ;  /* 0x00000017ff147819 */ /* 0x000fe40000011607 */
[----:B------:R-:W-:Y:S02]  /*3e90*/  LOP3.LUT R15, R15, 0xff, RZ, 0xc0, !PT ;  /* 0x000000ff0f0f7812 */ /* 0x000fe400078ec0ff */
[----:B------:R-:W-:-:S03]  /*3ea0*/  LOP3.LUT R20, R20, 0xff, RZ, 0xc0, !PT ;  /* 0x000000ff14147812 */ /* 0x000fc600078ec0ff */
[----:B------:R-:W-:Y:S02]  /*3eb0*/  VIADD R22, R15, 0xffffffff ;  /* 0xffffffff0f167836 */ /* 0x000fe40000000000 */
[----:B------:R-:W-:-:S03]  /*3ec0*/  VIADD R21, R20, 0xffffffff ;  /* 0xffffffff14157836 */ /* 0x000fc60000000000 */
[----:B------:R-:W-:-:S04]  /*3ed0*/  ISETP.GT.U32.AND P0, PT, R22, 0xfd, PT ;  /* 0x000000fd1600780c */ /* 0x000fc80003f04070 */
[----:B------:R-:W-:-:S13]  /*3ee0*/  ISETP.GT.U32.OR P0, PT, R21, 0xfd, P0 ;  /* 0x000000fd1500780c */ /* 0x000fda0000704470 */
[----:B------:R-:W-:Y:S01]  /*3ef0*/  @!P0 IMAD.MOV.U32 R14, RZ, RZ, RZ ;  /* 0x000000ffff0e8224 */ /* 0x000fe200078e00ff */
[----:B------:R-:W-:Y:S06]  /*3f00*/  @!P0 BRA `(.L_x_34) ;  /* 0x00000000005c8947 */ /* 0x000fec0003800000 */
[----:B------:R-:W-:Y:S02]  /*3f10*/  FSETP.GTU.FTZ.AND P0, PT, |R7|, +INF , PT ;  /* 0x7f8000000700780b */ /* 0x000fe40003f1c200 */
[----:B------:R-:W-:-:S04]  /*3f20*/  FSETP.GTU.FTZ.AND P1, PT, |R10|, +INF , PT ;  /* 0x7f8000000a00780b */ /* 0x000fc80003f3c200 */
[----:B------:R-:W-:-:S13]  /*3f30*/  PLOP3.LUT P0, PT, P0, P1, PT, 0xf8, 0x8f ;  /* 0x00000000008f781c */ /* 0x000fda0000703f70 */
[----:B------:R-:W-:Y:S05]  /*3f40*/  @P0 BRA `(.L_x_35) ;  /* 0x00000004004c0947 */ /* 0x000fea0003800000 */
[----:B------:R-:W-:-:S13]  /*3f50*/  LOP3.LUT P0, RZ, R10, 0x7fffffff, R7, 0xc8, !PT ;  /* 0x7fffffff0aff7812 */ /* 0x000fda000780c807 */
[----:B------:R-:W-:Y:S05]  /*3f60*/  @!P0 BRA `(.L_x_36) ;  /* 0x00000004003c8947 */ /* 0x000fea0003800000 */
[C---:B------:R-:W-:Y:S02]  /*3f70*/  FSETP.NEU.FTZ.AND P0, PT, |R7|.reuse, +INF , PT ;  /* 0x7f8000000700780b */ /* 0x040fe40003f1d200 */
[----:B------:R-:W-:Y:S02]  /*3f80*/  FSETP.NEU.FTZ.AND P2, PT, |R10|, +INF , PT ;  /* 0x7f8000000a00780b */ /* 0x000fe40003f5d200 */
[----:B------:R-:W-:-:S11]  /*3f90*/  FSETP.NEU.FTZ.AND P1, PT, |R7|, +INF , PT ;  /* 0x7f8000000700780b */ /* 0x000fd60003f3d200 */
[----:B------:R-:W-:Y:S05]  /*3fa0*/  @!P2 BRA !P0, `(.L_x_36) ;  /* 0x00000004002ca947 */ /* 0x000fea0004000000 */
[----:B------:R-:W-:-:S04]  /*3fb0*/  LOP3.LUT P0, RZ, R7, 0x7fffffff, RZ, 0xc0, !PT ;  /* 0x7fffffff07ff7812 */ /* 0x000fc8000780c0ff */
[----:B------:R-:W-:-:S13]  /*3fc0*/  PLOP3.LUT P0, PT, P2, P0, PT, 0x2f, 0xf2 ;  /* 0x0000000000f2781c */ /* 0x000fda0001700577 */
[----:B------:R-:W-:Y:S05]  /*3fd0*/  @P0 BRA `(.L_x_37) ;  /* 0x0000000400180947 */ /* 0x000fea0003800000 */
[----:B------:R-:W-:-:S04]  /*3fe0*/  LOP3.LUT P0, RZ, R10, 0x7fffffff, RZ, 0xc0, !PT ;  /* 0x7fffffff0aff7812 */ /* 0x000fc8000780c0ff */
[----:B------:R-:W-:-:S13]  /*3ff0*/  PLOP3.LUT P0, PT, P1, P0, PT, 0x2f, 0xf2 ;  /* 0x0000000000f2781c */ /* 0x000fda0000f00577 */
[----:B------:R-:W-:Y:S05]  /*4000*/  @P0 BRA `(.L_x_38) ;  /* 0x0000000400000947 */ /* 0x000fea0003800000 */
[----:B------:R-:W-:Y:S02]  /*4010*/  ISETP.GE.AND P0, PT, R21, RZ, PT ;  /* 0x000000ff1500720c */ /* 0x000fe40003f06270 */
[----:B------:R-:W-:-:S11]  /*4020*/  ISETP.GE.AND P1, PT, R22, RZ, PT ;  /* 0x000000ff1600720c */ /* 0x000fd60003f26270 */
[----:B------:R-:W-:Y:S02]  /*4030*/  @P0 IMAD.MOV.U32 R14, RZ, RZ, RZ ;  /* 0x000000ffff0e0224 */ /* 0x000fe400078e00ff */
[----:B------:R-:W-:Y:S01]  /*4040*/  @!P0 FFMA R7, R7, 1.84467440737095516160e+19, RZ ;  /* 0x5f80000007078823 */ /* 0x000fe200000000ff */
[----:B------:R-:W-:Y:S02]  /*4050*/  @!P0 IMAD.MOV.U32 R14, RZ, RZ, -0x40 ;  /* 0xffffffc0ff0e8424 */ /* 0x000fe400078e00ff */
[----:B------:R-:W-:Y:S02]  /*4060*/  @!P1 FFMA R10, R10, 1.84467440737095516160e+19, RZ ;  /* 0x5f8000000a0a9823 */ /* 0x000fe400000000ff */
[----:B------:R-:W-:-:S07]  /*4070*/  @!P1 VIADD R14, R14, 0x40 ;  /* 0x000000400e0e9836 */ /* 0x000fce0000000000 */
.L_x_34:
[----:B------:R-:W-:Y:S01]  /*4080*/  LEA R21, R15, 0xc0800000, 0x17 ;  /* 0xc08000000f157811 */ /* 0x000fe200078eb8ff */
[----:B------:R-:W-:Y:S01]  /*4090*/  VIADD R20, R20, 0xffffff81 ;  /* 0xffffff8114147836 */ /* 0x000fe20000000000 */
[----:B------:R-:W-:Y:S03]  /*40a0*/  BSSY.RECONVERGENT B2, `(.L_x_39) ;  /* 0x0000035000027945 */ /* 0x000fe60003800200 */
[----:B------:R-:W-:Y:S02]  /*40b0*/  IMAD.IADD R23, R10, 0x1, -R21 ;  /* 0x000000010a177824 */ /* 0x000fe400078e0a15 */
[C---:B------:R-:W-:Y:S02]  /*40c0*/  IMAD R7, R20.reuse, -0x800000, R7 ;  /* 0xff80000014077824 */ /* 0x040fe400078e0207 */
[----:B------:R0:W1:Y:S01]  /*40d0*/  MUFU.RCP R21, R23 ;  /* 0x0000001700157308 */ /* 0x0000620000001000 */
[----:B------:R-:W-:Y:S01]  /*40e0*/  FADD.FTZ R22, -R23, -RZ ;  /* 0x800000ff17167221 */ /* 0x000fe20000010100 */
[----:B0-----:R-:W-:-:S05]  /*40f0*/  IADD3 R23, PT, PT, R20, 0x7f, -R15 ;  /* 0x0000007f14177810 */ /* 0x001fca0007ffe80f */
[----:B------:R-:W-:Y:S02]  /*4100*/  IMAD.IADD R20, R23, 0x1, R14 ;  /* 0x0000000117147824 */ /* 0x000fe400078e020e */
[----:B-1----:R-:W-:-:S04]  /*4110*/  FFMA R10, R21, R22, 1 ;  /* 0x3f800000150a7423 */ /* 0x002fc80000000016 */
[----:B------:R-:W-:-:S04]  /*4120*/  FFMA R10, R21, R10, R21 ;  /* 0x0000000a150a7223 */ /* 0x000fc80000000015 */
[----:B------:R-:W-:-:S04]  /*4130*/  FFMA R21, R7, R10, RZ ;  /* 0x0000000a07157223 */ /* 0x000fc800000000ff */
[----:B------:R-:W-:-:S04]  /*4140*/  FFMA R24, R22, R21, R7 ;  /* 0x0000001516187223 */ /* 0x000fc80000000007 */
[----:B------:R-:W-:-:S04]  /*4150*/  FFMA R21, R10, R24, R21 ;  /* 0x000000180a157223 */ /* 0x000fc80000000015 */
[----:B------:R-:W-:-:S04]  /*4160*/  FFMA R22, R22, R21, R7 ;  /* 0x0000001516167223 */ /* 0x000fc80000000007 */
[----:B------:R-:W-:-:S05]  /*4170*/  FFMA R7, R10, R22, R21 ;  /* 0x000000160a077223 */ /* 0x000fca0000000015 */
[----:B------:R-:W-:-:S04]  /*4180*/  SHF.R.U32.HI R15, RZ, 0x17, R7 ;  /* 0x00000017ff0f7819 */ /* 0x000fc80000011607 */
[----:B------:R-:W-:-:S05]  /*4190*/  LOP3.LUT R15, R15, 0xff, RZ, 0xc0, !PT ;  /* 0x000000ff0f0f7812 */ /* 0x000fca00078ec0ff */
[----:B------:R-:W-:-:S04]  /*41a0*/  IMAD.IADD R14, R15, 0x1, R20 ;  /* 0x000000010f0e7824 */ /* 0x000fc800078e0214 */
[----:B------:R-:W-:-:S05]  /*41b0*/  VIADD R15, R14, 0xffffffff ;  /* 0xffffffff0e0f7836 */ /* 0x000fca0000000000 */
[----:B------:R-:W-:-:S13]  /*41c0*/  ISETP.GE.U32.AND P0, PT, R15, 0xfe, PT ;  /* 0x000000fe0f00780c */ /* 0x000fda0003f06070 */
[----:B------:R-:W-:Y:S05]  /*41d0*/  @!P0 BRA `(.L_x_40) ;  /* 0x0000000000808947 */ /* 0x000fea0003800000 */
[----:B------:R-:W-:-:S13]  /*41e0*/  ISETP.GT.AND P0, PT, R14, 0xfe, PT ;  /* 0x000000fe0e00780c */ /* 0x000fda0003f04270 */
[----:B------:R-:W-:Y:S05]  /*41f0*/  @P0 BRA `(.L_x_41) ;  /* 0x00000000006c0947 */ /* 0x000fea0003800000 */
[----:B------:R-:W-:-:S13]  /*4200*/  ISETP.GE.AND P0, PT, R14, 0x1, PT ;  /* 0x000000010e00780c */ /* 0x000fda0003f06270 */
[----:B------:R-:W-:Y:S05]  /*4210*/  @P0 BRA `(.L_x_42) ;  /* 0x0000000000740947 */ /* 0x000fea0003800000 */
[----:B------:R-:W-:Y:S02]  /*4220*/  ISETP.GE.AND P0, PT, R14, -0x18, PT ;  /* 0xffffffe80e00780c */ /* 0x000fe40003f06270 */
[----:B------:R-:W-:-:S11]  /*4230*/  LOP3.LUT R7, R7, 0x80000000, RZ, 0xc0, !PT ;  /* 0x8000000007077812 */ /* 0x000fd600078ec0ff */
[----:B------:R-:W-:Y:S05]  /*4240*/  @!P0 BRA `(.L_x_42) ;  /* 0x0000000000688947 */ /* 0x000fea0003800000 */
[CCC-:B------:R-:W-:Y:S01]  /*4250*/  FFMA.RZ R20, R10.reuse, R22.reuse, R21.reuse ;  /* 0x000000160a147223 */ /* 0x1c0fe2000000c015 */
[CCC-:B------:R-:W-:Y:S01]  /*4260*/  FFMA.RP R15, R10.reuse, R22.reuse, R21.reuse ;  /* 0x000000160a0f7223 */ /* 0x1c0fe20000008015 */
[----:B------:R-:W-:Y:S01]  /*4270*/  FFMA.RM R10, R10, R22, R21 ;  /* 0x000000160a0a7223 */ /* 0x000fe20000004015 */
[C---:B------:R-:W-:Y:S01]  /*4280*/  VIADD R21, R14.reuse, 0x20 ;  /* 0x000000200e157836 */ /* 0x040fe20000000000 */
[----:B------:R-:W-:Y:S02]  /*4290*/  ISETP.NE.AND P2, PT, R14, RZ, PT ;  /* 0x000000ff0e00720c */ /* 0x000fe40003f45270 */
[----:B------:R-:W-:Y:S02]  /*42a0*/  LOP3.LUT R20, R20, 0x7fffff, RZ, 0xc0, !PT ;  /* 0x007fffff14147812 */ /* 0x000fe400078ec0ff */
[----:B------:R-:W-:Y:S01]  /*42b0*/  ISETP.NE.AND P1, PT, R14, RZ, PT ;  /* 0x000000ff0e00720c */ /* 0x000fe20003f25270 */
[----:B------:R-:W-:Y:S01]  /*42c0*/  IMAD.MOV R14, RZ, RZ, -R14 ;  /* 0x000000ffff0e7224 */ /* 0x000fe200078e0a0e */
[----:B------:R-:W-:-:S02]  /*42d0*/  LOP3.LUT R20, R20, 0x800000, RZ, 0xfc, !PT ;  /* 0x0080000014147812 */ /* 0x000fc400078efcff */
[----:B------:R-:W-:Y:S02]  /*42e0*/  FSETP.NEU.FTZ.AND P0, PT, R15, R10, PT ;  /* 0x0000000a0f00720b */ /* 0x000fe40003f1d000 */
[----:B------:R-:W-:Y:S02]  /*42f0*/  SHF.L.U32 R21, R20, R21, RZ ;  /* 0x0000001514157219 */ /* 0x000fe400000006ff */
[----:B------:R-:W-:Y:S02]  /*4300*/  SEL R15, R14, RZ, P2 ;  /* 0x000000ff0e0f7207 */ /* 0x000fe40001000000 */
[----:B------:R-:W-:Y:S02]  /*4310*/  ISETP.NE.AND P1, PT, R21, RZ, P1 ;  /* 0x000000ff1500720c */ /* 0x000fe40000f25270 */
[----:B------:R-:W-:Y:S02]  /*4320*/  SHF.R.U32.HI R15, RZ, R15, R20 ;  /* 0x0000000fff0f7219 */ /* 0x000fe40000011614 */
[----:B------:R-:W-:-:S02]  /*4330*/  PLOP3.LUT P0, PT, P0, P1, PT, 0xf8, 0x8f ;  /* 0x00000000008f781c */ /* 0x000fc40000703f70 */
[----:B------:R-:W-:Y:S02]  /*4340*/  SHF.R.U32.HI R21, RZ, 0x1, R15 ;  /* 0x00000001ff157819 */ /* 0x000fe4000001160f */
[----:B------:R-:W-:-:S04]  /*4350*/  SEL R10, RZ, 0x1, !P0 ;  /* 0x00000001ff0a7807 */ /* 0x000fc80004000000 */
[----:B------:R-:W-:-:S04]  /*4360*/  LOP3.LUT R10, R10, 0x1, R21, 0xf8, !PT ;  /* 0x000000010a0a7812 */ /* 0x000fc800078ef815 */
[----:B------:R-:W-:-:S05]  /*4370*/  LOP3.LUT R10, R10, R15, RZ, 0xc0, !PT ;  /* 0x0000000f0a0a7212 */ /* 0x000fca00078ec0ff */
[----:B------:R-:W-:-:S05]  /*4380*/  IMAD.IADD R10, R21, 0x1, R10 ;  /* 0x00000001150a7824 */ /* 0x000fca00078e020a */
[----:B------:R-:W-:Y:S01]  /*4390*/  LOP3.LUT R7, R10, R7, RZ, 0xfc, !PT ;  /* 0x000000070a077212 */ /* 0x000fe200078efcff */
[----:B------:R-:W-:Y:S06]  /*43a0*/  BRA `(.L_x_42) ;  /* 0x0000000000107947 */ /* 0x000fec0003800000 */
.L_x_41:
[----:B------:R-:W-:-:S04]  /*43b0*/  LOP3.LUT R7, R7, 0x80000000, RZ, 0xc0, !PT ;  /* 0x8000000007077812 */ /* 0x000fc800078ec0ff */
[----:B------:R-:W-:Y:S01]  /*43c0*/  LOP3.LUT R7, R7, 0x7f800000, RZ, 0xfc, !PT ;  /* 0x7f80000007077812 */ /* 0x000fe200078efcff */
[----:B------:R-:W-:Y:S06]  /*43d0*/  BRA `(.L_x_42) ;  /* 0x0000000000047947 */ /* 0x000fec0003800000 */
.L_x_40:
[----:B------:R-:W-:-:S07]  /*43e0*/  IMAD R7, R20, 0x800000, R7 ;  /* 0x0080000014077824 */ /* 0x000fce00078e0207 */
.L_x_42:
[----:B------:R-:W-:Y:S05]  /*43f0*/  BSYNC.RECONVERGENT B2 ;  /* 0x0000000000027941 */ /* 0x000fea0003800200 */
.L_x_39:
[----:B------:R-:W-:Y:S05]  /*4400*/  BRA `(.L_x_43) ;  /* 0x0000000000207947 */ /* 0x000fea0003800000 */
.L_x_38:
[----:B------:R-:W-:-:S04]  /*4410*/  LOP3.LUT R7, R10, 0x80000000, R7, 0x48, !PT ;  /* 0x800000000a077812 */ /* 0x000fc800078e4807 */
[----:B------:R-:W-:Y:S01]  /*4420*/  LOP3.LUT R7, R7, 0x7f800000, RZ, 0xfc, !PT ;  /* 0x7f80000007077812 */ /* 0x000fe200078efcff */
[----:B------:R-:W-:Y:S06]  /*4430*/  BRA `(.L_x_43) ;  /* 0x0000000000147947 */ /* 0x000fec0003800000 */
.L_x_37:
[----:B------:R-:W-:Y:S01]  /*4440*/  LOP3.LUT R7, R10, 0x80000000, R7, 0x48, !PT ;  /* 0x800000000a077812 */ /* 0x000fe200078e4807 */
[----:B------:R-:W-:Y:S06]  /*4450*/  BRA `(.L_x_43) ;  /* 0x00000000000c7947 */ /* 0x000fec0003800000 */
.L_x_36:
[----:B------:R-:W0:Y:S01]  /*4460*/  MUFU.RSQ R7, -QNAN ;  /* 0xffc0000000077908 */ /* 0x000e220000001400 */
[----:B------:R-:W-:Y:S05]  /*4470*/  BRA `(.L_x_43) ;  /* 0x0000000000047947 */ /* 0x000fea0003800000 */
.L_x_35:
[----:B------:R-:W-:-:S07]  /*4480*/  FADD.FTZ R7, R7, R10 ;  /* 0x0000000a07077221 */ /* 0x000fce0000010000 */
.L_x_43:
[----:B------:R-:W-:Y:S05]  /*4490*/  BSYNC.RECONVERGENT B1 ;  /* 0x0000000000017941 */ /* 0x000fea0003800200 */
.L_x_33:
[----:B------:R-:W-:Y:S02]  /*44a0*/  IMAD.MOV.U32 R14, RZ, RZ, R19 ;  /* 0x000000ffff0e7224 */ /* 0x000fe400078e0013 */
[----:B------:R-:W-:-:S04]  /*44b0*/  IMAD.MOV.U32 R15, RZ, RZ, 0x0 ;  /* 0x00000000ff0f7424 */ /* 0x000fc800078e00ff */
[----:B0-----:R-:W-:Y:S05]  /*44c0*/  RET.REL.NODEC R14 `(_Z18monte_carlo_kernelPfS_S_S_S_S_fffffffiiffff) ;  /* 0xffffffb80ecc7950 */ /* 0x001fea0003c3ffff */
.L_x_44:
[----:B------:R-:W-:-:S00]  /*44d0*/  BRA `(.L_x_44) ;  /* 0xfffffffc00fc7947 */ /* 0x000fc0000383ffff */
[----:B------:R-:W-:-:S00]  /*44e0*/  NOP ;  /* 0x0000000000007918 */ /* 0x000fc00000000000 */
        /* <DEDUP_REMOVED lines=9> */
.L_x_46:


//--------------------- .nv.global.init           --------------------------
	.section	.nv.global.init,"aw",@progbits
	.align	4
.nv.global.init:
	.type		mrg32k3aM1SubSeq,@object
	.size		mrg32k3aM1SubSeq,(mrg32k3aM2SubSeq - mrg32k3aM1SubSeq)
mrg32k3aM1SubSeq:
        /*0000*/ 	.byte	0x0b, 0xcc, 0xee, 0x04, 0x73, 0x29, 0x8b, 0x6f, 0xf6, 0x53, 0x03, 0xf6, 0x23, 0xf6, 0xea, 0xda
        /* <DEDUP_REMOVED lines=125> */
	.type		mrg32k3aM2SubSeq,@object
	.size		mrg32k3aM2SubSeq,(mrg32k3aM1 - mrg32k3aM2SubSeq)
mrg32k3aM2SubSeq:
        /* <DEDUP_REMOVED lines=126> */
	.type		mrg32k3aM1,@object
	.size		mrg32k3aM1,(mrg32k3aM1Seq - mrg32k3aM1)
mrg32k3aM1:
        /* <DEDUP_REMOVED lines=144> */
	.type		mrg32k3aM1Seq,@object
	.size		mrg32k3aM1Seq,(mrg32k3aM2 - mrg32k3aM1Seq)
mrg32k3aM1Seq:
        /* <DEDUP_REMOVED lines=144> */
	.type		mrg32k3aM2,@object
	.size		mrg32k3aM2,(mrg32k3aM2Seq - mrg32k3aM2)
mrg32k3aM2:
        /* <DEDUP_REMOVED lines=144> */
	.type		mrg32k3aM2Seq,@object
	.size		mrg32k3aM2Seq,(precalc_xorwow_matrix - mrg32k3aM2Seq)
mrg32k3aM2Seq:
        /* <DEDUP_REMOVED lines=144> */
	.type		precalc_xorwow_matrix,@object
	.size		precalc_xorwow_matrix,(precalc_xorwow_offset_matrix - precalc_xorwow_matrix)
precalc_xorwow_matrix:
        /* <DEDUP_REMOVED lines=6400> */
	.type		precalc_xorwow_offset_matrix,@object
	.size		precalc_xorwow_offset_matrix,(.L_1 - precalc_xorwow_offset_matrix)
precalc_xorwow_offset_matrix:
        /* <DEDUP_REMOVED lines=6400> */
.L_1:


//--------------------- .nv.shared.reserved.0     --------------------------
	.section	.nv.shared.reserved.0,"aw",@nobits
	.weak		__nv_reservedSMEM_offset_0_alias
	.size		__nv_reservedSMEM_offset_0_alias, 0, 64
	.other		__nv_reservedSMEM_offset_0_alias,@"STO_CUDA_RESERVED_SHARED STV_DEFAULT"
__nv_reservedSMEM_offset_0_alias:
	.zero		0
	.zero		64


//--------------------- .nv.constant0._Z18monte_carlo_kernelPfS_S_S_S_S_fffffffiiffff --------------------------
	.section	.nv.constant0._Z18monte_carlo_kernelPfS_S_S_S_S_fffffffiiffff,"a",@progbits
	.sectionflags	@""
	.align	4
.nv.constant0._Z18monte_carlo_kernelPfS_S_S_S_S_fffffffiiffff:
	.zero		996


//--------------------- SYMBOLS --------------------------

	.type		.nv.reservedSmem.offset0,@object
	.size		.nv.reservedSmem.offset0,0x4
